// auto-generated by cutlass_sweep.gemm — config: {"arch": "sm_100", "cluster_m": 2, "cluster_n": 2, "dtype": "int8", "stages": 3, "tile_k": 32, "tile_m": 128, "tile_n": 256}
#include "cutlass/cutlass.h"
#include "cutlass/gemm/collective/collective_builder.hpp"
#include "cutlass/gemm/device/gemm_universal_adapter.h"
#include "cutlass/gemm/kernel/gemm_universal.hpp"
#include "cutlass/epilogue/collective/collective_builder.hpp"

using ElemA = int8_t;
using ElemB = int8_t;
using ElemCD = int8_t;
using Acc  = int32_t;
using TileShape    = cute::Shape<cute::_128, cute::_256, cute::_32>;
using ClusterShape = cute::Shape<cute::_2, cute::_2, cute::_1>;

using CollectiveEpilogue = typename cutlass::epilogue::collective::CollectiveBuilder<
    cutlass::arch::Sm100, cutlass::arch::OpClassTensorOp,
    TileShape, ClusterShape,
    cutlass::epilogue::collective::EpilogueTileAuto,
    Acc, Acc,
    ElemCD, cutlass::layout::RowMajor, 128 / cutlass::sizeof_bits<ElemCD>::value,
    ElemCD, cutlass::layout::RowMajor, 128 / cutlass::sizeof_bits<ElemCD>::value,
    cutlass::epilogue::collective::EpilogueScheduleAuto
  >::CollectiveOp;

using CollectiveMainloop = typename cutlass::gemm::collective::CollectiveBuilder<
    cutlass::arch::Sm100, cutlass::arch::OpClassTensorOp,
    ElemA, cutlass::layout::RowMajor, 128 / cutlass::sizeof_bits<ElemA>::value,
    ElemB, cutlass::layout::ColumnMajor, 128 / cutlass::sizeof_bits<ElemB>::value,
    Acc,
    TileShape, ClusterShape,
    cutlass::gemm::collective::StageCount<3>,
    cutlass::gemm::collective::KernelScheduleAuto
  >::CollectiveOp;

using GemmKernel = cutlass::gemm::kernel::GemmUniversal<
    cute::Shape<int,int,int,int>,
    CollectiveMainloop,
    CollectiveEpilogue
>;
using Gemm = cutlass::gemm::device::GemmUniversalAdapter<GemmKernel>;

// Force the device kernel symbol into the cubin without needing a host main.
auto* _anchor = &cutlass::device_kernel<GemmKernel>;


// ===== COMPILED SASS (sm_100a) =====

	.target	sm_100a

	.elftype	@"ET_EXEC"


//--------------------- .note.nv.tkinfo           --------------------------
	.section	.note.nv.tkinfo,"",@"SHT_NOTE"
	.sectionflags	@"SHF_NOTE_NV_TKINFO"
	.tkinfo
        /*0018*/ 	.word	0x00000002
        /*0030*/ 	.string	""
        /*0030*/ 	.string	"ptxas"
        /*0030*/ 	.string	"Cuda compilation tools, release 13.0, V13.0.88"
        /*0030*/ 	.string	"Build cuda_13.0.r13.0/compiler.36424714_0"
        /*0030*/ 	.string	"-arch sm_100a -m 64 "



//--------------------- .note.nv.cuinfo           --------------------------
	.section	.note.nv.cuinfo,"",@"SHT_NOTE"
	.sectionflags	@"SHF_NOTE_NV_CUINFO"
        /*0018*/ 	.short	0x0002
        /*001a*/ 	.short	0x0064
        /*001c*/ 	.short	0x0082
	.zero		2


//--------------------- .nv.info                  --------------------------
	.section	.nv.info,"",@"SHT_CUDA_INFO"
	.align	4


	//----- nvinfo : EIATTR_REGCOUNT
	.align		4
        /*0000*/ 	.byte	0x04, 0x2f
        /*0002*/ 	.short	(.L_20 - .L_19)
	.align		4
.L_19:
        /*0004*/ 	.word	index@(_ZN7cutlass13device_kernelINS_4gemm6kernel13GemmUniversalIN4cute5tupleIJiiiiEEENS1_10collective13CollectiveMmaINS1_35MainloopSm100TmaUmmaWarpSpecializedILi3ELi2ELi4ENS5_IJNS4_1CILi2EEESB_NSA_ILi1EEEEEEEENS5_IJNSA_ILi128EEENSA_ILi256EEENSA_ILi32EEEEEEaNS5_IJlSC_lEEEaSJ_NS4_8TiledMMAINS4_8MMA_AtomIJNS4_21SM100_MMA_S8_2x1SM_SSIaaiLi128ELi256ELNS4_4UMMA5MajorE0ELSO_0ELNSN_8SaturateE0EEEEEENS4_6LayoutINS5_IJSC_SC_SC_EEENS5_IJNSA_ILi0EEESU_SU_EEEEENS5_IJNS4_10UnderscoreESX_SX_EEEEENS4_28SM100_TMA_2SM_LOAD_MULTICASTENS4_14ComposedLayoutINS4_7SwizzleILi1ELi4ELi3EEENS4_18smem_ptr_flag_bitsILi8EEENSS_INS5_IJNSA_ILi8EEESH_EEENS5_IJSH_SC_EEEEEEEvNS4_8identityENS4_18SM100_TMA_2SM_LOADES1A_vS1B_EENS_8epilogue10collective18CollectiveEpilogueINS1E_23Sm100TmaWarpSpecializedILi4ELi2ELi32ELb0ELb0EEEJNS5_IJNSA_ILi64EEESG_SH_EEENS5_IJNSS_IS1J_SC_EENSS_INS5_IJSH_SB_EEENS5_IJSC_SF_EEEEEEEEaSJ_aSJ_NS1E_6fusion15FusionCallbacksIS1I_NS1Q_17LinearCombinationIaiaiLNS_15FloatRoundStyleE2EEES1K_S1P_JEEENS4_5SM1004TMEM4LOAD26SM100_TMEM_LOAD_32dp32b32xENS4_13SM90_TMA_LOADES1A_NS4_39AutoVectorizingCopyWithAssumedAlignmentILi128EEENS4_14SM90_TMA_STOREES1A_S22_S22_EEEvvEEEEvNT_6ParamsE)
        /*0008*/ 	.word	0x0000005b


	//----- nvinfo : EIATTR_FRAME_SIZE
	.align		4
.L_20:
        /*000c*/ 	.byte	0x04, 0x11
        /*000e*/ 	.short	(.L_22 - .L_21)
	.align		4
.L_21:
        /*0010*/ 	.word	index@($__internal_2_$__cuda_sm10x_tcgen05_guardrail_trap_unallocated_columns_being_dealloced)
        /*0014*/ 	.word	0x00000000


	//----- nvinfo : EIATTR_FRAME_SIZE
	.align		4
.L_22:
        /*0018*/ 	.byte	0x04, 0x11
        /*001a*/ 	.short	(.L_24 - .L_23)
	.align		4
.L_23:
        /*001c*/ 	.word	index@($__internal_1_$__cuda_sm10x_tcgen05_guardrail_trap_phase_invalid_during_alloc)
        /*0020*/ 	.word	0x00000000


	//----- nvinfo : EIATTR_FRAME_SIZE
	.align		4
.L_24:
        /*0024*/ 	.byte	0x04, 0x11
        /*0026*/ 	.short	(.L_26 - .L_25)
	.align		4
.L_25:
        /*0028*/ 	.word	index@($__internal_0_$__cuda_sm10x_tcgen05_guardrail_trap_col_being_dealloced_not_returned_by_alloc)
        /*002c*/ 	.word	0x00000000


	//----- nvinfo : EIATTR_FRAME_SIZE
	.align		4
.L_26:
        /*0030*/ 	.byte	0x04, 0x11
        /*0032*/ 	.short	(.L_28 - .L_27)
	.align		4
.L_27:
        /*0034*/ 	.word	index@(_ZN7cutlass13device_kernelINS_4gemm6kernel13GemmUniversalIN4cute5tupleIJiiiiEEENS1_10collective13CollectiveMmaINS1_35MainloopSm100TmaUmmaWarpSpecializedILi3ELi2ELi4ENS5_IJNS4_1CILi2EEESB_NSA_ILi1EEEEEEEENS5_IJNSA_ILi128EEENSA_ILi256EEENSA_ILi32EEEEEEaNS5_IJlSC_lEEEaSJ_NS4_8TiledMMAINS4_8MMA_AtomIJNS4_21SM100_MMA_S8_2x1SM_SSIaaiLi128ELi256ELNS4_4UMMA5MajorE0ELSO_0ELNSN_8SaturateE0EEEEEENS4_6LayoutINS5_IJSC_SC_SC_EEENS5_IJNSA_ILi0EEESU_SU_EEEEENS5_IJNS4_10UnderscoreESX_SX_EEEEENS4_28SM100_TMA_2SM_LOAD_MULTICASTENS4_14ComposedLayoutINS4_7SwizzleILi1ELi4ELi3EEENS4_18smem_ptr_flag_bitsILi8EEENSS_INS5_IJNSA_ILi8EEESH_EEENS5_IJSH_SC_EEEEEEEvNS4_8identityENS4_18SM100_TMA_2SM_LOADES1A_vS1B_EENS_8epilogue10collective18CollectiveEpilogueINS1E_23Sm100TmaWarpSpecializedILi4ELi2ELi32ELb0ELb0EEEJNS5_IJNSA_ILi64EEESG_SH_EEENS5_IJNSS_IS1J_SC_EENSS_INS5_IJSH_SB_EEENS5_IJSC_SF_EEEEEEEEaSJ_aSJ_NS1E_6fusion15FusionCallbacksIS1I_NS1Q_17LinearCombinationIaiaiLNS_15FloatRoundStyleE2EEES1K_S1P_JEEENS4_5SM1004TMEM4LOAD26SM100_TMEM_LOAD_32dp32b32xENS4_13SM90_TMA_LOADES1A_NS4_39AutoVectorizingCopyWithAssumedAlignmentILi128EEENS4_14SM90_TMA_STOREES1A_S22_S22_EEEvvEEEEvNT_6ParamsE)
        /*0038*/ 	.word	0x00000000


	//----- nvinfo : EIATTR_MIN_STACK_SIZE
	.align		4
.L_28:
        /*003c*/ 	.byte	0x04, 0x12
        /*003e*/ 	.short	(.L_30 - .L_29)
	.align		4
.L_29:
        /*0040*/ 	.word	index@(_ZN7cutlass13device_kernelINS_4gemm6kernel13GemmUniversalIN4cute5tupleIJiiiiEEENS1_10collective13CollectiveMmaINS1_35MainloopSm100TmaUmmaWarpSpecializedILi3ELi2ELi4ENS5_IJNS4_1CILi2EEESB_NSA_ILi1EEEEEEEENS5_IJNSA_ILi128EEENSA_ILi256EEENSA_ILi32EEEEEEaNS5_IJlSC_lEEEaSJ_NS4_8TiledMMAINS4_8MMA_AtomIJNS4_21SM100_MMA_S8_2x1SM_SSIaaiLi128ELi256ELNS4_4UMMA5MajorE0ELSO_0ELNSN_8SaturateE0EEEEEENS4_6LayoutINS5_IJSC_SC_SC_EEENS5_IJNSA_ILi0EEESU_SU_EEEEENS5_IJNS4_10UnderscoreESX_SX_EEEEENS4_28SM100_TMA_2SM_LOAD_MULTICASTENS4_14ComposedLayoutINS4_7SwizzleILi1ELi4ELi3EEENS4_18smem_ptr_flag_bitsILi8EEENSS_INS5_IJNSA_ILi8EEESH_EEENS5_IJSH_SC_EEEEEEEvNS4_8identityENS4_18SM100_TMA_2SM_LOADES1A_vS1B_EENS_8epilogue10collective18CollectiveEpilogueINS1E_23Sm100TmaWarpSpecializedILi4ELi2ELi32ELb0ELb0EEEJNS5_IJNSA_ILi64EEESG_SH_EEENS5_IJNSS_IS1J_SC_EENSS_INS5_IJSH_SB_EEENS5_IJSC_SF_EEEEEEEEaSJ_aSJ_NS1E_6fusion15FusionCallbacksIS1I_NS1Q_17LinearCombinationIaiaiLNS_15FloatRoundStyleE2EEES1K_S1P_JEEENS4_5SM1004TMEM4LOAD26SM100_TMEM_LOAD_32dp32b32xENS4_13SM90_TMA_LOADES1A_NS4_39AutoVectorizingCopyWithAssumedAlignmentILi128EEENS4_14SM90_TMA_STOREES1A_S22_S22_EEEvvEEEEvNT_6ParamsE)
        /*0044*/ 	.word	0x00000000
.L_30:


//--------------------- .nv.compat                --------------------------
	.section	.nv.compat,"",@"SHT_CUDA_COMPAT_INFO"
	.align	4
        /*0000*/ 	.byte	0x02, 0x09, 0x01, 0x00, 0x02, 0x02, 0x03, 0x00, 0x02, 0x05, 0x06, 0x00, 0x03, 0x07, 0x01, 0x01
        /*0010*/ 	.byte	0x02, 0x03, 0x01, 0x00, 0x02, 0x06, 0x01, 0x00, 0x04, 0x0b, 0x08, 0x00, 0x01, 0x00, 0x00, 0x00
        /*0020*/ 	.byte	0x00, 0x00, 0x00, 0x00


//--------------------- .nv.info._ZN7cutlass13device_kernelINS_4gemm6kernel13GemmUniversalIN4cute5tupleIJiiiiEEENS1_10collective13CollectiveMmaINS1_35MainloopSm100TmaUmmaWarpSpecializedILi3ELi2ELi4ENS5_IJNS4_1CILi2EEESB_NSA_ILi1EEEEEEEENS5_IJNSA_ILi128EEENSA_ILi256EEENSA_ILi32EEEEEEaNS5_IJlSC_lEEEaSJ_NS4_8TiledMMAINS4_8MMA_AtomIJNS4_21SM100_MMA_S8_2x1SM_SSIaaiLi128ELi256ELNS4_4UMMA5MajorE0ELSO_0ELNSN_8SaturateE0EEEEEENS4_6LayoutINS5_IJSC_SC_SC_EEENS5_IJNSA_ILi0EEESU_SU_EEEEENS5_IJNS4_10UnderscoreESX_SX_EEEEENS4_28SM100_TMA_2SM_LOAD_MULTICASTENS4_14ComposedLayoutINS4_7SwizzleILi1ELi4ELi3EEENS4_18smem_ptr_flag_bitsILi8EEENSS_INS5_IJNSA_ILi8EEESH_EEENS5_IJSH_SC_EEEEEEEvNS4_8identityENS4_18SM100_TMA_2SM_LOADES1A_vS1B_EENS_8epilogue10collective18CollectiveEpilogueINS1E_23Sm100TmaWarpSpecializedILi4ELi2ELi32ELb0ELb0EEEJNS5_IJNSA_ILi64EEESG_SH_EEENS5_IJNSS_IS1J_SC_EENSS_INS5_IJSH_SB_EEENS5_IJSC_SF_EEEEEEEEaSJ_aSJ_NS1E_6fusion15FusionCallbacksIS1I_NS1Q_17LinearCombinationIaiaiLNS_15FloatRoundStyleE2EEES1K_S1P_JEEENS4_5SM1004TMEM4LOAD26SM100_TMEM_LOAD_32dp32b32xENS4_13SM90_TMA_LOADES1A_NS4_39AutoVectorizingCopyWithAssumedAlignmentILi128EEENS4_14SM90_TMA_STOREES1A_S22_S22_EEEvvEEEEvNT_6ParamsE --------------------------
	.section	.nv.info._ZN7cutlass13device_kernelINS_4gemm6kernel13GemmUniversalIN4cute5tupleIJiiiiEEENS1_10collective13CollectiveMmaINS1_35MainloopSm100TmaUmmaWarpSpecializedILi3ELi2ELi4ENS5_IJNS4_1CILi2EEESB_NSA_ILi1EEEEEEEENS5_IJNSA_ILi128EEENSA_ILi256EEENSA_ILi32EEEEEEaNS5_IJlSC_lEEEaSJ_NS4_8TiledMMAINS4_8MMA_AtomIJNS4_21SM100_MMA_S8_2x1SM_SSIaaiLi128ELi256ELNS4_4UMMA5MajorE0ELSO_0ELNSN_8SaturateE0EEEEEENS4_6LayoutINS5_IJSC_SC_SC_EEENS5_IJNSA_ILi0EEESU_SU_EEEEENS5_IJNS4_10UnderscoreESX_SX_EEEEENS4_28SM100_TMA_2SM_LOAD_MULTICASTENS4_14ComposedLayoutINS4_7SwizzleILi1ELi4ELi3EEENS4_18smem_ptr_flag_bitsILi8EEENSS_INS5_IJNSA_ILi8EEESH_EEENS5_IJSH_SC_EEEEEEEvNS4_8identityENS4_18SM100_TMA_2SM_LOADES1A_vS1B_EENS_8epilogue10collective18CollectiveEpilogueINS1E_23Sm100TmaWarpSpecializedILi4ELi2ELi32ELb0ELb0EEEJNS5_IJNSA_ILi64EEESG_SH_EEENS5_IJNSS_IS1J_SC_EENSS_INS5_IJSH_SB_EEENS5_IJSC_SF_EEEEEEEEaSJ_aSJ_NS1E_6fusion15FusionCallbacksIS1I_NS1Q_17LinearCombinationIaiaiLNS_15FloatRoundStyleE2EEES1K_S1P_JEEENS4_5SM1004TMEM4LOAD26SM100_TMEM_LOAD_32dp32b32xENS4_13SM90_TMA_LOADES1A_NS4_39AutoVectorizingCopyWithAssumedAlignmentILi128EEENS4_14SM90_TMA_STOREES1A_S22_S22_EEEvvEEEEvNT_6ParamsE,"",@"SHT_CUDA_INFO"
	.sectionflags	@""
	.align	4


	//----- nvinfo : EIATTR_CUDA_API_VERSION
	.align		4
        /*0000*/ 	.byte	0x04, 0x37
        /*0002*/ 	.short	(.L_32 - .L_31)
.L_31:
        /*0004*/ 	.word	0x00000082


	//----- nvinfo : EIATTR_KPARAM_INFO
	.align		4
.L_32:
        /*0008*/ 	.byte	0x04, 0x17
        /*000a*/ 	.short	(.L_34 - .L_33)
.L_33:
        /*000c*/ 	.word	0x00000000
        /*0010*/ 	.short	0x0000
        /*0012*/ 	.short	0x0000
        /*0014*/ 	.byte	0x00, 0xf0, 0x01, 0x20


	//----- nvinfo : EIATTR_AT_ENTRY_FRAGMENTS
	.align		4
.L_34:
        /*0018*/ 	.byte	0x04, 0x4f
        /*001a*/ 	.short	(.L_36 - .L_35)


	//   ....[0]....
.L_35:
        /*001c*/ 	.word	0x00000007


	//----- nvinfo : EIATTR_RESERVED_SMEM_USED
	.align		4
.L_36:
        /*0020*/ 	.byte	0x01, 0x41
	.zero		2


	//----- nvinfo : EIATTR_SPARSE_MMA_MASK
	.align		4
        /*0024*/ 	.byte	0x03, 0x50
        /*0026*/ 	.short	0x0000


	//----- nvinfo : EIATTR_TCGEN05_2CTA_USED
	.align		4
        /*0028*/ 	.byte	0x01, 0x52
	.zero		2


	//----- nvinfo : EIATTR_MAXREG_COUNT
	.align		4
        /*002c*/ 	.byte	0x03, 0x1b
        /*002e*/ 	.short	0x00ff


	//----- nvinfo : EIATTR_NUM_BARRIERS
	.align		4
        /*0030*/ 	.byte	0x02, 0x4c
        /*0032*/ 	.byte	0x07
	.zero		1


	//----- nvinfo : EIATTR_EXTERNS
	.align		4
        /*0034*/ 	.byte	0x04, 0x0f
        /*0036*/ 	.short	(.L_38 - .L_37)


	//   ....[0]....
	.align		4
.L_37:
        /*0038*/ 	.word	index@(__assertfail)


	//----- nvinfo : EIATTR_MERCURY_ISA_VERSION
	.align		4
.L_38:
        /*003c*/ 	.byte	0x03, 0x5f
        /*003e*/ 	.short	0x0101


	//----- nvinfo : EIATTR_INT_WARP_WIDE_INSTR_OFFSETS
	.align		4
        /*0040*/ 	.byte	0x04, 0x31
        /*0042*/ 	.short	(.L_40 - .L_39)


	//   ....[0]....
.L_39:
        /*0044*/ 	.word	0x00000d50


	//   ....[1]....
        /*0048*/ 	.word	0x00000df0


	//   ....[2]....
        /*004c*/ 	.word	0x000040e0


	//   ....[3]....
        /*0050*/ 	.word	0x00004110


	//   ....[4]....
        /*0054*/ 	.word	0x00004130


	//   ....[5]....
        /*0058*/ 	.word	0x00004c70


	//   ....[6]....
        /*005c*/ 	.word	0x00004d10


	//   ....[7]....
        /*0060*/ 	.word	0x00004dd0


	//   ....[8]....
        /*0064*/ 	.word	0x00004e40


	//   ....[9]....
        /*0068*/ 	.word	0x00004f00


	//   ....[10]....
        /*006c*/ 	.word	0x00004fa0


	//   ....[11]....
        /*0070*/ 	.word	0x00005010


	//   ....[12]....
        /*0074*/ 	.word	0x000050d0


	//   ....[13]....
        /*0078*/ 	.word	0x00005170


	//   ....[14]....
        /*007c*/ 	.word	0x00005210


	//   ....[15]....
        /*0080*/ 	.word	0x00005300


	//   ....[16]....
        /*0084*/ 	.word	0x000053d0


	//----- nvinfo : EIATTR_COOP_GROUP_MASK_REGIDS
	.align		4
.L_40:
        /*0088*/ 	.byte	0x04, 0x29
        /*008a*/ 	.short	(.L_42 - .L_41)


	//   ....[0]....
.L_41:
        /*008c*/ 	.word	0xffffffff


	//   ....[1]....
        /*0090*/ 	.word	0xffffffff


	//   ....[2]....
        /*0094*/ 	.word	0xffffffff


	//   ....[3]....
        /*0098*/ 	.word	0xffffffff


	//   ....[4]....
        /*009c*/ 	.word	0xffffffff


	//   ....[5]....
        /*00a0*/ 	.word	0xffffffff


	//   ....[6]....
        /*00a4*/ 	.word	0xffffffff


	//   ....[7]....
        /*00a8*/ 	.word	0xffffffff


	//   ....[8]....
        /*00ac*/ 	.word	0xffffffff


	//   ....[9]....
        /*00b0*/ 	.word	0xffffffff


	//   ....[10]....
        /*00b4*/ 	.word	0xffffffff


	//   ....[11]....
        /*00b8*/ 	.word	0xffffffff


	//   ....[12]....
        /*00bc*/ 	.word	0xffffffff


	//   ....[13]....
        /*00c0*/ 	.word	0xffffffff


	//----- nvinfo : EIATTR_COOP_GROUP_INSTR_OFFSETS
	.align		4
.L_42:
        /*00c4*/ 	.byte	0x04, 0x28
        /*00c6*/ 	.short	(.L_44 - .L_43)


	//   ....[0]....
.L_43:
        /*00c8*/ 	.word	0x000000b0


	//   ....[1]....
        /*00cc*/ 	.word	0x00000520


	//   ....[2]....
        /*00d0*/ 	.word	0x000006c0


	//   ....[3]....
        /*00d4*/ 	.word	0x00000850


	//   ....[4]....
        /*00d8*/ 	.word	0x00000940


	//   ....[5]....
        /*00dc*/ 	.word	0x00000aa0


	//   ....[6]....
        /*00e0*/ 	.word	0x00000c30


	//   ....[7]....
        /*00e4*/ 	.word	0x00000e70


	//   ....[8]....
        /*00e8*/ 	.word	0x000021f0


	//   ....[9]....
        /*00ec*/ 	.word	0x00003010


	//   ....[10]....
        /*00f0*/ 	.word	0x000034e0


	//   ....[11]....
        /*00f4*/ 	.word	0x00003510


	//   ....[12]....
        /*00f8*/ 	.word	0x00003fe0


	//   ....[13]....
        /*00fc*/ 	.word	0x000041f0


	//----- nvinfo : EIATTR_VRC_CTA_INIT_COUNT
	.align		4
.L_44:
        /*0100*/ 	.byte	0x02, 0x4a
        /*0102*/ 	.byte	0x80
	.zero		1


	//----- nvinfo : EIATTR_SYSCALL_OFFSETS
	.align		4
        /*0104*/ 	.byte	0x04, 0x46
        /*0106*/ 	.short	(.L_46 - .L_45)


	//   ....[0]....
.L_45:
        /*0108*/ 	.word	0x00005f20


	//   ....[1]....
        /*010c*/ 	.word	0x00006060


	//   ....[2]....
        /*0110*/ 	.word	0x00006870


	//   ....[3]....
        /*0114*/ 	.word	0x00007670


	//   ....[4]....
        /*0118*/ 	.word	0x00008410


	//   ....[5]....
        /*011c*/ 	.word	0x000091c0


	//----- nvinfo : EIATTR_MBARRIER_INSTR_OFFSETS
	.align		4
.L_46:
        /*0120*/ 	.byte	0x04, 0x39
        /*0122*/ 	.short	(.L_48 - .L_47)


	//   ....[0]....
.L_47:
        /*0124*/ 	.word	0x00000650
        /*0128*/ 	.word	0x000000ff
        /*012c*/ 	.word	0x00000000
        /*0130*/ 	.short	0x0100
        /*0132*/ 	.byte	0x04
	.zero		1


	//   ....[1]....
        /*0134*/ 	.word	0x00000660
        /*0138*/ 	.word	0x000000ff
        /*013c*/ 	.word	0x00000018
        /*0140*/ 	.short	0x0100
        /*0142*/ 	.byte	0x04
	.zero		1


	//   ....[2]....
        /*0144*/ 	.word	0x00000670
        /*0148*/ 	.word	0x000000ff
        /*014c*/ 	.word	0x00000008
        /*0150*/ 	.short	0x0100
        /*0152*/ 	.byte	0x04
	.zero		1


	//   ....[3]....
        /*0154*/ 	.word	0x00000680
        /*0158*/ 	.word	0x000000ff
        /*015c*/ 	.word	0x00000020
        /*0160*/ 	.short	0x0100
        /*0162*/ 	.byte	0x04
	.zero		1


	//   ....[4]....
        /*0164*/ 	.word	0x00000690
        /*0168*/ 	.word	0x000000ff
        /*016c*/ 	.word	0x00000010
        /*0170*/ 	.short	0x0100
        /*0172*/ 	.byte	0x04
	.zero		1


	//   ....[5]....
        /*0174*/ 	.word	0x000006a0
        /*0178*/ 	.word	0x000000ff
        /*017c*/ 	.word	0x00000028
        /*0180*/ 	.short	0x0100
        /*0182*/ 	.byte	0x04
	.zero		1


	//   ....[6]....
        /*0184*/ 	.word	0x000007c0
        /*0188*/ 	.word	0x000000ff
        /*018c*/ 	.word	0x00000030
        /*0190*/ 	.short	0x0100
        /*0192*/ 	.byte	0x04
	.zero		1


	//   ....[7]....
        /*0194*/ 	.word	0x000007d0
        /*0198*/ 	.word	0x000000ff
        /*019c*/ 	.word	0x00000050
        /*01a0*/ 	.short	0x0100
        /*01a2*/ 	.byte	0x04
	.zero		1


	//   ....[8]....
        /*01a4*/ 	.word	0x000007e0
        /*01a8*/ 	.word	0x000000ff
        /*01ac*/ 	.word	0x00000038
        /*01b0*/ 	.short	0x0100
        /*01b2*/ 	.byte	0x04
	.zero		1


	//   ....[9]....
        /*01b4*/ 	.word	0x000007f0
        /*01b8*/ 	.word	0x000000ff
        /*01bc*/ 	.word	0x00000058
        /*01c0*/ 	.short	0x0100
        /*01c2*/ 	.byte	0x04
	.zero		1


	//   ....[10]....
        /*01c4*/ 	.word	0x00000800
        /*01c8*/ 	.word	0x000000ff
        /*01cc*/ 	.word	0x00000040
        /*01d0*/ 	.short	0x0100
        /*01d2*/ 	.byte	0x04
	.zero		1


	//   ....[11]....
        /*01d4*/ 	.word	0x00000810
        /*01d8*/ 	.word	0x000000ff
        /*01dc*/ 	.word	0x00000060
        /*01e0*/ 	.short	0x0100
        /*01e2*/ 	.byte	0x04
	.zero		1


	//   ....[12]....
        /*01e4*/ 	.word	0x00000820
        /*01e8*/ 	.word	0x000000ff
        /*01ec*/ 	.word	0x00000048
        /*01f0*/ 	.short	0x0100
        /*01f2*/ 	.byte	0x04
	.zero		1


	//   ....[13]....
        /*01f4*/ 	.word	0x00000830
        /*01f8*/ 	.word	0x000000ff
        /*01fc*/ 	.word	0x00000068
        /*0200*/ 	.short	0x0100
        /*0202*/ 	.byte	0x04
	.zero		1


	//   ....[14]....
        /*0204*/ 	.word	0x00000910
        /*0208*/ 	.word	0x000000ff
        /*020c*/ 	.word	0x00000070
        /*0210*/ 	.short	0x0100
        /*0212*/ 	.byte	0x06
	.zero		1


	//   ....[15]....
        /*0214*/ 	.word	0x00000920
        /*0218*/ 	.word	0x000000ff
        /*021c*/ 	.word	0x00000078
        /*0220*/ 	.short	0x0100
        /*0222*/ 	.byte	0x06
	.zero		1


	//   ....[16]....
        /*0224*/ 	.word	0x00000a50
        /*0228*/ 	.word	0x000000ff
        /*022c*/ 	.word	0x00000080
        /*0230*/ 	.short	0x0100
        /*0232*/ 	.byte	0x06
	.zero		1


	//   ....[17]....
        /*0234*/ 	.word	0x00000a60
        /*0238*/ 	.word	0x000000ff
        /*023c*/ 	.word	0x00000090
        /*0240*/ 	.short	0x0100
        /*0242*/ 	.byte	0x06
	.zero		1


	//   ....[18]....
        /*0244*/ 	.word	0x00000a70
        /*0248*/ 	.word	0x000000ff
        /*024c*/ 	.word	0x00000088
        /*0250*/ 	.short	0x0100
        /*0252*/ 	.byte	0x06
	.zero		1


	//   ....[19]....
        /*0254*/ 	.word	0x00000a80
        /*0258*/ 	.word	0x000000ff
        /*025c*/ 	.word	0x00000098
        /*0260*/ 	.short	0x0100
        /*0262*/ 	.byte	0x06
	.zero		1


	//   ....[20]....
        /*0264*/ 	.word	0x00000ba0
        /*0268*/ 	.word	0x000000ff
        /*026c*/ 	.word	0x000000a0
        /*0270*/ 	.short	0x0100
        /*0272*/ 	.byte	0x04
	.zero		1


	//   ....[21]....
        /*0274*/ 	.word	0x00000bb0
        /*0278*/ 	.word	0x000000ff
        /*027c*/ 	.word	0x000000c0
        /*0280*/ 	.short	0x0100
        /*0282*/ 	.byte	0x04
	.zero		1


	//   ....[22]....
        /*0284*/ 	.word	0x00000bc0
        /*0288*/ 	.word	0x000000ff
        /*028c*/ 	.word	0x000000a8
        /*0290*/ 	.short	0x0100
        /*0292*/ 	.byte	0x04
	.zero		1


	//   ....[23]....
        /*0294*/ 	.word	0x00000bd0
        /*0298*/ 	.word	0x000000ff
        /*029c*/ 	.word	0x000000c8
        /*02a0*/ 	.short	0x0100
        /*02a2*/ 	.byte	0x04
	.zero		1


	//   ....[24]....
        /*02a4*/ 	.word	0x00000be0
        /*02a8*/ 	.word	0x000000ff
        /*02ac*/ 	.word	0x000000b0
        /*02b0*/ 	.short	0x0100
        /*02b2*/ 	.byte	0x04
	.zero		1


	//   ....[25]....
        /*02b4*/ 	.word	0x00000bf0
        /*02b8*/ 	.word	0x000000ff
        /*02bc*/ 	.word	0x000000d0
        /*02c0*/ 	.short	0x0100
        /*02c2*/ 	.byte	0x04
	.zero		1


	//   ....[26]....
        /*02c4*/ 	.word	0x00000c00
        /*02c8*/ 	.word	0x000000ff
        /*02cc*/ 	.word	0x000000b8
        /*02d0*/ 	.short	0x0100
        /*02d2*/ 	.byte	0x04
	.zero		1


	//   ....[27]....
        /*02d4*/ 	.word	0x00000c10
        /*02d8*/ 	.word	0x000000ff
        /*02dc*/ 	.word	0x000000d8
        /*02e0*/ 	.short	0x0100
        /*02e2*/ 	.byte	0x04
	.zero		1


	//   ....[28]....
        /*02e4*/ 	.word	0x00000d00
        /*02e8*/ 	.word	0x000000ff
        /*02ec*/ 	.word	0x000000e0
        /*02f0*/ 	.short	0x0100
        /*02f2*/ 	.byte	0x04
	.zero		1


	//   ....[29]....
        /*02f4*/ 	.word	0x00000d10
        /*02f8*/ 	.word	0x000000ff
        /*02fc*/ 	.word	0x000000f0
        /*0300*/ 	.short	0x0100
        /*0302*/ 	.byte	0x04
	.zero		1


	//   ....[30]....
        /*0304*/ 	.word	0x00000d20
        /*0308*/ 	.word	0x000000ff
        /*030c*/ 	.word	0x000000e8
        /*0310*/ 	.short	0x0100
        /*0312*/ 	.byte	0x04
	.zero		1


	//   ....[31]....
        /*0314*/ 	.word	0x00000d30
        /*0318*/ 	.word	0x000000ff
        /*031c*/ 	.word	0x000000f8
        /*0320*/ 	.short	0x0100
        /*0322*/ 	.byte	0x04
	.zero		1


	//   ....[32]....
        /*0324*/ 	.word	0x00000e30
        /*0328*/ 	.word	0x000000ff
        /*032c*/ 	.word	0x00000100
        /*0330*/ 	.short	0x0100
        /*0332*/ 	.byte	0x06
	.zero		1


	//   ....[33]....
        /*0334*/ 	.word	0x00001a10
        /*0338*/ 	.word	0x00000000
        /*033c*/ 	.word	0x000000f0
        /*0340*/ 	.short	0x010a
        /*0342*/ 	.byte	0xff
	.zero		1


	//   ....[34]....
        /*0344*/ 	.word	0x00001a40
        /*0348*/ 	.word	0x00000000
        /*034c*/ 	.word	0x000000e0
        /*0350*/ 	.short	0x0101
        /*0352*/ 	.byte	0xff
	.zero		1


	//   ....[35]....
        /*0354*/ 	.word	0x00001b00
        /*0358*/ 	.word	0x000000ff
        /*035c*/ 	.word	0x00000018
        /*0360*/ 	.short	0x010a
        /*0362*/ 	.byte	0x04
	.zero		1


	//   ....[36]....
        /*0364*/ 	.word	0x00001bd0
        /*0368*/ 	.word	0x000000ff
        /*036c*/ 	.word	0x00000018
        /*0370*/ 	.short	0x010a
        /*0372*/ 	.byte	0x21
	.zero		1


	//   ....[37]....
        /*0374*/ 	.word	0x00001d90
        /*0378*/ 	.word	0x000000ff
        /*037c*/ 	.word	0x00000018
        /*0380*/ 	.short	0x010a
        /*0382*/ 	.byte	0x07
	.zero		1


	//   ....[38]....
        /*0384*/ 	.word	0x00001e90
        /*0388*/ 	.word	0x000000ff
        /*038c*/ 	.word	0x00000078
        /*0390*/ 	.short	0x0101
        /*0392*/ 	.byte	0x06
	.zero		1


	//   ....[39]....
        /*0394*/ 	.word	0x00001eb0
        /*0398*/ 	.word	0x000000ff
        /*039c*/ 	.word	0x00000018
        /*03a0*/ 	.short	0x010a
        /*03a2*/ 	.byte	0x04
	.zero		1


	//   ....[40]....
        /*03a4*/ 	.word	0x00001f30
        /*03a8*/ 	.word	0x000000ff
        /*03ac*/ 	.word	0x00000018
        /*03b0*/ 	.short	0x010a
        /*03b2*/ 	.byte	0x11
	.zero		1


	//   ....[41]....
        /*03b4*/ 	.word	0x000020c0
        /*03b8*/ 	.word	0x000000ff
        /*03bc*/ 	.word	0x00000018
        /*03c0*/ 	.short	0x010a
        /*03c2*/ 	.byte	0x08
	.zero		1


	//   ....[42]....
        /*03c4*/ 	.word	0x00002220
        /*03c8*/ 	.word	0x00000003
        /*03cc*/ 	.word	0x00000080
        /*03d0*/ 	.short	0x010a
        /*03d2*/ 	.byte	0xff
	.zero		1


	//   ....[43]....
        /*03d4*/ 	.word	0x00002370
        /*03d8*/ 	.word	0x00000000
        /*03dc*/ 	.word	0x00000000
        /*03e0*/ 	.short	0x0101
        /*03e2*/ 	.byte	0xff
	.zero		1


	//   ....[44]....
        /*03e4*/ 	.word	0x00002920
        /*03e8*/ 	.word	0x000000ff
        /*03ec*/ 	.word	0x00000000
        /*03f0*/ 	.short	0x010a
        /*03f2*/ 	.byte	0x04
	.zero		1


	//   ....[45]....
        /*03f4*/ 	.word	0x000029b0
        /*03f8*/ 	.word	0x000000ff
        /*03fc*/ 	.word	0x00000000
        /*0400*/ 	.short	0x010a
        /*0402*/ 	.byte	0x05
	.zero		1


	//   ....[46]....
        /*0404*/ 	.word	0x00002a50
        /*0408*/ 	.word	0x00000000
        /*040c*/ 	.word	0x00000000
        /*0410*/ 	.short	0x010a
        /*0412*/ 	.byte	0xff
	.zero		1


	//   ....[47]....
        /*0414*/ 	.word	0x00002b70
        /*0418*/ 	.word	0x00000002
        /*041c*/ 	.word	0x000000e0
        /*0420*/ 	.short	0x010a
        /*0422*/ 	.byte	0xff
	.zero		1


	//   ....[48]....
        /*0424*/ 	.word	0x00002be0
        /*0428*/ 	.word	0x00000002
        /*042c*/ 	.word	0x00000000
        /*0430*/ 	.short	0x0101
        /*0432*/ 	.byte	0xff
	.zero		1


	//   ....[49]....
        /*0434*/ 	.word	0x00002c00
        /*0438*/ 	.word	0x000000ff
        /*043c*/ 	.word	0x00000090
        /*0440*/ 	.short	0x010a
        /*0442*/ 	.byte	0x04
	.zero		1


	//   ....[50]....
        /*0444*/ 	.word	0x00002d20
        /*0448*/ 	.word	0x00000002
        /*044c*/ 	.word	0x00000080
        /*0450*/ 	.short	0x010a
        /*0452*/ 	.byte	0xff
	.zero		1


	//   ....[51]....
        /*0454*/ 	.word	0x00002e20
        /*0458*/ 	.word	0x00000002
        /*045c*/ 	.word	0x00000000
        /*0460*/ 	.short	0x0101
        /*0462*/ 	.byte	0xff
	.zero		1


	//   ....[52]....
        /*0464*/ 	.word	0x00002eb0
        /*0468*/ 	.word	0x000000ff
        /*046c*/ 	.word	0x00000090
        /*0470*/ 	.short	0x0106
        /*0472*/ 	.byte	0x04
	.zero		1


	//   ....[53]....
        /*0474*/ 	.word	0x00002ed0
        /*0478*/ 	.word	0x000000ff
        /*047c*/ 	.word	0x00000090
        /*0480*/ 	.short	0x010a
        /*0482*/ 	.byte	0x04
	.zero		1


	//   ....[54]....
        /*0484*/ 	.word	0x00002f60
        /*0488*/ 	.word	0x000000ff
        /*048c*/ 	.word	0x00000090
        /*0490*/ 	.short	0x0106
        /*0492*/ 	.byte	0x07
	.zero		1


	//   ....[55]....
        /*0494*/ 	.word	0x00002fa0
        /*0498*/ 	.word	0x00000000
        /*049c*/ 	.word	0x00000090
        /*04a0*/ 	.short	0x010a
        /*04a2*/ 	.byte	0xff
	.zero		1


	//   ....[56]....
        /*04a4*/ 	.word	0x000031e0
        /*04a8*/ 	.word	0x000000ff
        /*04ac*/ 	.word	0x00000008
        /*04b0*/ 	.short	0x010a
        /*04b2*/ 	.byte	0x05
	.zero		1


	//   ....[57]....
        /*04b4*/ 	.word	0x00003200
        /*04b8*/ 	.word	0x000000ff
        /*04bc*/ 	.word	0x00000008
        /*04c0*/ 	.short	0x010a
        /*04c2*/ 	.byte	0x05
	.zero		1


	//   ....[58]....
        /*04c4*/ 	.word	0x00003390
        /*04c8*/ 	.word	0x000000ff
        /*04cc*/ 	.word	0x00000008
        /*04d0*/ 	.short	0x010a
        /*04d2*/ 	.byte	0x05
	.zero		1


	//   ....[59]....
        /*04d4*/ 	.word	0x000033b0
        /*04d8*/ 	.word	0x000000ff
        /*04dc*/ 	.word	0x00000008
        /*04e0*/ 	.short	0x010a
        /*04e2*/ 	.byte	0x05
	.zero		1


	//   ....[60]....
        /*04e4*/ 	.word	0x00003470
        /*04e8*/ 	.word	0x000000ff
        /*04ec*/ 	.word	0x00000000
        /*04f0*/ 	.short	0x0101
        /*04f2*/ 	.byte	0x04
	.zero		1


	//   ....[61]....
        /*04f4*/ 	.word	0x00003750
        /*04f8*/ 	.word	0x00000000
        /*04fc*/ 	.word	0x00000080
        /*0500*/ 	.short	0x010a
        /*0502*/ 	.byte	0xff
	.zero		1


	//   ....[62]....
        /*0504*/ 	.word	0x00003810
        /*0508*/ 	.word	0x00000000
        /*050c*/ 	.word	0x00000000
        /*0510*/ 	.short	0x0101
        /*0512*/ 	.byte	0xff
	.zero		1


	//   ....[63]....
        /*0514*/ 	.word	0x000038c0
        /*0518*/ 	.word	0x000000ff
        /*051c*/ 	.word	0x00000000
        /*0520*/ 	.short	0x010a
        /*0522*/ 	.byte	0x04
	.zero		1


	//   ....[64]....
        /*0524*/ 	.word	0x000038d0
        /*0528*/ 	.word	0x000000ff
        /*052c*/ 	.word	0x000000c0
        /*0530*/ 	.short	0x010a
        /*0532*/ 	.byte	0x13
	.zero		1


	//   ....[65]....
        /*0534*/ 	.word	0x00003990
        /*0538*/ 	.word	0x000000ff
        /*053c*/ 	.word	0x00000000
        /*0540*/ 	.short	0x010a
        /*0542*/ 	.byte	0x06
	.zero		1


	//   ....[66]....
        /*0544*/ 	.word	0x00003ab0
        /*0548*/ 	.word	0x000000ff
        /*054c*/ 	.word	0x00000000
        /*0550*/ 	.short	0x010a
        /*0552*/ 	.byte	0x04
	.zero		1


	//   ....[67]....
        /*0554*/ 	.word	0x00003cd0
        /*0558*/ 	.word	0x000000ff
        /*055c*/ 	.word	0x00000000
        /*0560*/ 	.short	0x010a
        /*0562*/ 	.byte	0x04
	.zero		1


	//   ....[68]....
        /*0564*/ 	.word	0x00003d60
        /*0568*/ 	.word	0x000000ff
        /*056c*/ 	.word	0x00000000
        /*0570*/ 	.short	0x010a
        /*0572*/ 	.byte	0x05
	.zero		1


	//   ....[69]....
        /*0574*/ 	.word	0x00003df0
        /*0578*/ 	.word	0x000000ff
        /*057c*/ 	.word	0x00000000
        /*0580*/ 	.short	0x010a
        /*0582*/ 	.byte	0x05
	.zero		1


	//   ....[70]....
        /*0584*/ 	.word	0x00003e90
        /*0588*/ 	.word	0x00000000
        /*058c*/ 	.word	0x00000000
        /*0590*/ 	.short	0x010a
        /*0592*/ 	.byte	0xff
	.zero		1


	//   ....[71]....
        /*0594*/ 	.word	0x00003ed0
        /*0598*/ 	.word	0x00000000
        /*059c*/ 	.word	0x00000000
        /*05a0*/ 	.short	0x010a
        /*05a2*/ 	.byte	0xff
	.zero		1


	//   ....[72]....
        /*05a4*/ 	.word	0x00003f40
        /*05a8*/ 	.word	0x000000ff
        /*05ac*/ 	.word	0x00000000
        /*05b0*/ 	.short	0x0101
        /*05b2*/ 	.byte	0x04
	.zero		1


	//   ....[73]....
        /*05b4*/ 	.word	0x00003f80
        /*05b8*/ 	.word	0x000000ff
        /*05bc*/ 	.word	0x00000100
        /*05c0*/ 	.short	0x010a
        /*05c2*/ 	.byte	0x0d
	.zero		1


	//   ....[74]....
        /*05c4*/ 	.word	0x00003fd0
        /*05c8*/ 	.word	0x000000ff
        /*05cc*/ 	.word	0x00000000
        /*05d0*/ 	.short	0x0101
        /*05d2*/ 	.byte	0x04
	.zero		1


	//   ....[75]....
        /*05d4*/ 	.word	0x00004470
        /*05d8*/ 	.word	0x0000000c
        /*05dc*/ 	.word	0x00000080
        /*05e0*/ 	.short	0x010a
        /*05e2*/ 	.byte	0xff
	.zero		1


	//   ....[76]....
        /*05e4*/ 	.word	0x000045e0
        /*05e8*/ 	.word	0x00000000
        /*05ec*/ 	.word	0x00000000
        /*05f0*/ 	.short	0x0101
        /*05f2*/ 	.byte	0xff
	.zero		1


	//   ....[77]....
        /*05f4*/ 	.word	0x00004a70
        /*05f8*/ 	.word	0x000000ff
        /*05fc*/ 	.word	0x00000078
        /*0600*/ 	.short	0x010a
        /*0602*/ 	.byte	0x15
	.zero		1


	//   ....[78]....
        /*0604*/ 	.word	0x00004bf0
        /*0608*/ 	.word	0x000000ff
        /*060c*/ 	.word	0x00000050
        /*0610*/ 	.short	0x010a
        /*0612*/ 	.byte	0x15
	.zero		1


	//   ....[79]....
        /*0614*/ 	.word	0x00004df0
        /*0618*/ 	.word	0x000000ff
        /*061c*/ 	.word	0x00000030
        /*0620*/ 	.short	0x010b
        /*0622*/ 	.byte	0x15
	.zero		1


	//   ....[80]....
        /*0624*/ 	.word	0x00004e00
        /*0628*/ 	.word	0x000000ff
        /*062c*/ 	.word	0x00000000
        /*0630*/ 	.short	0x0101
        /*0632*/ 	.byte	0x06
	.zero		1


	//   ....[81]....
        /*0634*/ 	.word	0x00004e10
        /*0638*/ 	.word	0x000000ff
        /*063c*/ 	.word	0x00000058
        /*0640*/ 	.short	0x010a
        /*0642*/ 	.byte	0x15
	.zero		1


	//   ....[82]....
        /*0644*/ 	.word	0x00004fc0
        /*0648*/ 	.word	0x000000ff
        /*064c*/ 	.word	0x00000038
        /*0650*/ 	.short	0x010b
        /*0652*/ 	.byte	0x15
	.zero		1


	//   ....[83]....
        /*0654*/ 	.word	0x00004fd0
        /*0658*/ 	.word	0x000000ff
        /*065c*/ 	.word	0x00000000
        /*0660*/ 	.short	0x0101
        /*0662*/ 	.byte	0x06
	.zero		1


	//   ....[84]....
        /*0664*/ 	.word	0x00004fe0
        /*0668*/ 	.word	0x000000ff
        /*066c*/ 	.word	0x00000060
        /*0670*/ 	.short	0x010a
        /*0672*/ 	.byte	0x15
	.zero		1


	//   ....[85]....
        /*0674*/ 	.word	0x00005190
        /*0678*/ 	.word	0x000000ff
        /*067c*/ 	.word	0x00000040
        /*0680*/ 	.short	0x010b
        /*0682*/ 	.byte	0x15
	.zero		1


	//   ....[86]....
        /*0684*/ 	.word	0x000051a0
        /*0688*/ 	.word	0x000000ff
        /*068c*/ 	.word	0x00000000
        /*0690*/ 	.short	0x0101
        /*0692*/ 	.byte	0x06
	.zero		1


	//   ....[87]....
        /*0694*/ 	.word	0x000051b0
        /*0698*/ 	.word	0x000000ff
        /*069c*/ 	.word	0x00000068
        /*06a0*/ 	.short	0x010a
        /*06a2*/ 	.byte	0x15
	.zero		1


	//   ....[88]....
        /*06a4*/ 	.word	0x000053f0
        /*06a8*/ 	.word	0x000000ff
        /*06ac*/ 	.word	0x00000048
        /*06b0*/ 	.short	0x010b
        /*06b2*/ 	.byte	0x15
	.zero		1


	//   ....[89]....
        /*06b4*/ 	.word	0x00005400
        /*06b8*/ 	.word	0x000000ff
        /*06bc*/ 	.word	0x00000000
        /*06c0*/ 	.short	0x0101
        /*06c2*/ 	.byte	0x26
	.zero		1


	//   ....[90]....
        /*06c4*/ 	.word	0x00005440
        /*06c8*/ 	.word	0x000000ff
        /*06cc*/ 	.word	0x00000050
        /*06d0*/ 	.short	0x010a
        /*06d2*/ 	.byte	0x15
	.zero		1


	//   ....[91]....
        /*06d4*/ 	.word	0x00005460
        /*06d8*/ 	.word	0x000000ff
        /*06dc*/ 	.word	0x00000058
        /*06e0*/ 	.short	0x010a
        /*06e2*/ 	.byte	0x15
	.zero		1


	//   ....[92]....
        /*06e4*/ 	.word	0x00005480
        /*06e8*/ 	.word	0x000000ff
        /*06ec*/ 	.word	0x00000060
        /*06f0*/ 	.short	0x010a
        /*06f2*/ 	.byte	0x15
	.zero		1


	//   ....[93]....
        /*06f4*/ 	.word	0x000054c0
        /*06f8*/ 	.word	0x00000000
        /*06fc*/ 	.word	0x00000068
        /*0700*/ 	.short	0x010a
        /*0702*/ 	.byte	0xff
	.zero		1


	//   ....[94]....
        /*0704*/ 	.word	0x000057c0
        /*0708*/ 	.word	0x00000003
        /*070c*/ 	.word	0x00000080
        /*0710*/ 	.short	0x010a
        /*0712*/ 	.byte	0xff
	.zero		1


	//   ....[95]....
        /*0714*/ 	.word	0x00005940
        /*0718*/ 	.word	0x00000000
        /*071c*/ 	.word	0x00000000
        /*0720*/ 	.short	0x0101
        /*0722*/ 	.byte	0xff
	.zero		1


	//   ....[96]....
        /*0724*/ 	.word	0x00006430
        /*0728*/ 	.word	0x00000003
        /*072c*/ 	.word	0x00000030
        /*0730*/ 	.short	0x010a
        /*0732*/ 	.byte	0xff
	.zero		1


	//   ....[97]....
        /*0734*/ 	.word	0x00006440
        /*0738*/ 	.word	0x00000050
        /*073c*/ 	.word	0x000000a0
        /*0740*/ 	.short	0x010a
        /*0742*/ 	.byte	0xff
	.zero		1


	//   ....[98]....
        /*0744*/ 	.word	0x000065b0
        /*0748*/ 	.word	0x00000003
        /*074c*/ 	.word	0x00000030
        /*0750*/ 	.short	0x010a
        /*0752*/ 	.byte	0xff
	.zero		1


	//   ....[99]....
        /*0754*/ 	.word	0x000066d0
        /*0758*/ 	.word	0x00000000
        /*075c*/ 	.word	0x00000000
        /*0760*/ 	.short	0x0101
        /*0762*/ 	.byte	0xff
	.zero		1


	//   ....[100]....
        /*0764*/ 	.word	0x00006750
        /*0768*/ 	.word	0x00000050
        /*076c*/ 	.word	0x000000a0
        /*0770*/ 	.short	0x010a
        /*0772*/ 	.byte	0xff
	.zero		1


	//   ....[101]....
        /*0774*/ 	.word	0x00007320
        /*0778*/ 	.word	0x00000000
        /*077c*/ 	.word	0x00000030
        /*0780*/ 	.short	0x010a
        /*0782*/ 	.byte	0xff
	.zero		1


	//   ....[102]....
        /*0784*/ 	.word	0x000073d0
        /*0788*/ 	.word	0x00000000
        /*078c*/ 	.word	0x00000030
        /*0790*/ 	.short	0x010a
        /*0792*/ 	.byte	0xff
	.zero		1


	//   ....[103]....
        /*0794*/ 	.word	0x000074f0
        /*0798*/ 	.word	0x00000000
        /*079c*/ 	.word	0x00000000
        /*07a0*/ 	.short	0x0101
        /*07a2*/ 	.byte	0xff
	.zero		1


	//   ....[104]....
        /*07a4*/ 	.word	0x000080b0
        /*07a8*/ 	.word	0x00000000
        /*07ac*/ 	.word	0x00000030
        /*07b0*/ 	.short	0x010a
        /*07b2*/ 	.byte	0xff
	.zero		1


	//   ....[105]....
        /*07b4*/ 	.word	0x00008160
        /*07b8*/ 	.word	0x00000000
        /*07bc*/ 	.word	0x00000030
        /*07c0*/ 	.short	0x010a
        /*07c2*/ 	.byte	0xff
	.zero		1


	//   ....[106]....
        /*07c4*/ 	.word	0x00008290
        /*07c8*/ 	.word	0x00000000
        /*07cc*/ 	.word	0x00000000
        /*07d0*/ 	.short	0x0101
        /*07d2*/ 	.byte	0xff
	.zero		1


	//   ....[107]....
        /*07d4*/ 	.word	0x00008e70
        /*07d8*/ 	.word	0x00000000
        /*07dc*/ 	.word	0x00000030
        /*07e0*/ 	.short	0x010a
        /*07e2*/ 	.byte	0xff
	.zero		1


	//   ....[108]....
        /*07e4*/ 	.word	0x00008f20
        /*07e8*/ 	.word	0x00000000
        /*07ec*/ 	.word	0x00000030
        /*07f0*/ 	.short	0x010a
        /*07f2*/ 	.byte	0xff
	.zero		1


	//   ....[109]....
        /*07f4*/ 	.word	0x00009040
        /*07f8*/ 	.word	0x00000000
        /*07fc*/ 	.word	0x00000000
        /*0800*/ 	.short	0x0101
        /*0802*/ 	.byte	0xff
	.zero		1


	//   ....[110]....
        /*0804*/ 	.word	0x00009300
        /*0808*/ 	.word	0x00000050
        /*080c*/ 	.word	0x00000000
        /*0810*/ 	.short	0x0101
        /*0812*/ 	.byte	0xff
	.zero		1


	//   ....[111]....
        /*0814*/ 	.word	0x00009d80
        /*0818*/ 	.word	0x00000000
        /*081c*/ 	.word	0x000000f0
        /*0820*/ 	.short	0x010a
        /*0822*/ 	.byte	0xff
	.zero		1


	//   ....[112]....
        /*0824*/ 	.word	0x00009de0
        /*0828*/ 	.word	0x00000000
        /*082c*/ 	.word	0x00000018
        /*0830*/ 	.short	0x010a
        /*0832*/ 	.byte	0xff
	.zero		1


	//   ....[113]....
        /*0834*/ 	.word	0x00009e40
        /*0838*/ 	.word	0x00000000
        /*083c*/ 	.word	0x00000018
        /*0840*/ 	.short	0x010a
        /*0842*/ 	.byte	0xff
	.zero		1


	//   ....[114]....
        /*0844*/ 	.word	0x00009e90
        /*0848*/ 	.word	0x00000003
        /*084c*/ 	.word	0x00000080
        /*0850*/ 	.short	0x010a
        /*0852*/ 	.byte	0xff
	.zero		1


	//   ....[115]....
        /*0854*/ 	.word	0x00009ef0
        /*0858*/ 	.word	0x00000000
        /*085c*/ 	.word	0x00000000
        /*0860*/ 	.short	0x010a
        /*0862*/ 	.byte	0xff
	.zero		1


	//   ....[116]....
        /*0864*/ 	.word	0x00009f50
        /*0868*/ 	.word	0x00000000
        /*086c*/ 	.word	0x00000000
        /*0870*/ 	.short	0x010a
        /*0872*/ 	.byte	0xff
	.zero		1


	//   ....[117]....
        /*0874*/ 	.word	0x00009fa0
        /*0878*/ 	.word	0x00000002
        /*087c*/ 	.word	0x000000e0
        /*0880*/ 	.short	0x010a
        /*0882*/ 	.byte	0xff
	.zero		1


	//   ....[118]....
        /*0884*/ 	.word	0x0000a000
        /*0888*/ 	.word	0x00000002
        /*088c*/ 	.word	0x00000090
        /*0890*/ 	.short	0x010a
        /*0892*/ 	.byte	0xff
	.zero		1


	//   ....[119]....
        /*0894*/ 	.word	0x0000a050
        /*0898*/ 	.word	0x00000002
        /*089c*/ 	.word	0x00000080
        /*08a0*/ 	.short	0x010a
        /*08a2*/ 	.byte	0xff
	.zero		1


	//   ....[120]....
        /*08a4*/ 	.word	0x0000a0b0
        /*08a8*/ 	.word	0x00000000
        /*08ac*/ 	.word	0x00000090
        /*08b0*/ 	.short	0x010a
        /*08b2*/ 	.byte	0xff
	.zero		1


	//   ....[121]....
        /*08b4*/ 	.word	0x0000a110
        /*08b8*/ 	.word	0x00000005
        /*08bc*/ 	.word	0x00000008
        /*08c0*/ 	.short	0x010a
        /*08c2*/ 	.byte	0xff
	.zero		1


	//   ....[122]....
        /*08c4*/ 	.word	0x0000a1f0
        /*08c8*/ 	.word	0x00000000
        /*08cc*/ 	.word	0x00000008
        /*08d0*/ 	.short	0x010a
        /*08d2*/ 	.byte	0xff
	.zero		1


	//   ....[123]....
        /*08d4*/ 	.word	0x0000a240
        /*08d8*/ 	.word	0x00000000
        /*08dc*/ 	.word	0x00000080
        /*08e0*/ 	.short	0x010a
        /*08e2*/ 	.byte	0xff
	.zero		1


	//   ....[124]....
        /*08e4*/ 	.word	0x0000a2a0
        /*08e8*/ 	.word	0x00000000
        /*08ec*/ 	.word	0x000000c0
        /*08f0*/ 	.short	0x010a
        /*08f2*/ 	.byte	0xff
	.zero		1


	//   ....[125]....
        /*08f4*/ 	.word	0x0000a300
        /*08f8*/ 	.word	0x00000000
        /*08fc*/ 	.word	0x00000000
        /*0900*/ 	.short	0x010a
        /*0902*/ 	.byte	0xff
	.zero		1


	//   ....[126]....
        /*0904*/ 	.word	0x0000a360
        /*0908*/ 	.word	0x00000000
        /*090c*/ 	.word	0x00000000
        /*0910*/ 	.short	0x010a
        /*0912*/ 	.byte	0xff
	.zero		1


	//   ....[127]....
        /*0914*/ 	.word	0x0000a3c0
        /*0918*/ 	.word	0x00000000
        /*091c*/ 	.word	0x00000000
        /*0920*/ 	.short	0x010a
        /*0922*/ 	.byte	0xff
	.zero		1


	//   ....[128]....
        /*0924*/ 	.word	0x0000a420
        /*0928*/ 	.word	0x00000000
        /*092c*/ 	.word	0x00000000
        /*0930*/ 	.short	0x010a
        /*0932*/ 	.byte	0xff
	.zero		1


	//   ....[129]....
        /*0934*/ 	.word	0x0000a480
        /*0938*/ 	.word	0x00000000
        /*093c*/ 	.word	0x00000100
        /*0940*/ 	.short	0x010a
        /*0942*/ 	.byte	0xff
	.zero		1


	//   ....[130]....
        /*0944*/ 	.word	0x0000a4d0
        /*0948*/ 	.word	0x0000000c
        /*094c*/ 	.word	0x00000080
        /*0950*/ 	.short	0x010a
        /*0952*/ 	.byte	0xff
	.zero		1


	//   ....[131]....
        /*0954*/ 	.word	0x0000a530
        /*0958*/ 	.word	0x00000000
        /*095c*/ 	.word	0x00000078
        /*0960*/ 	.short	0x010a
        /*0962*/ 	.byte	0xff
	.zero		1


	//   ....[132]....
        /*0964*/ 	.word	0x0000a590
        /*0968*/ 	.word	0x00000000
        /*096c*/ 	.word	0x00000050
        /*0970*/ 	.short	0x010a
        /*0972*/ 	.byte	0xff
	.zero		1


	//   ....[133]....
        /*0974*/ 	.word	0x0000a5f0
        /*0978*/ 	.word	0x00000000
        /*097c*/ 	.word	0x00000058
        /*0980*/ 	.short	0x010a
        /*0982*/ 	.byte	0xff
	.zero		1


	//   ....[134]....
        /*0984*/ 	.word	0x0000a650
        /*0988*/ 	.word	0x00000000
        /*098c*/ 	.word	0x00000060
        /*0990*/ 	.short	0x010a
        /*0992*/ 	.byte	0xff
	.zero		1


	//   ....[135]....
        /*0994*/ 	.word	0x0000a6b0
        /*0998*/ 	.word	0x00000000
        /*099c*/ 	.word	0x00000068
        /*09a0*/ 	.short	0x010a
        /*09a2*/ 	.byte	0xff
	.zero		1


	//   ....[136]....
        /*09a4*/ 	.word	0x0000a710
        /*09a8*/ 	.word	0x00000000
        /*09ac*/ 	.word	0x00000050
        /*09b0*/ 	.short	0x010a
        /*09b2*/ 	.byte	0xff
	.zero		1


	//   ....[137]....
        /*09b4*/ 	.word	0x0000a770
        /*09b8*/ 	.word	0x00000000
        /*09bc*/ 	.word	0x00000058
        /*09c0*/ 	.short	0x010a
        /*09c2*/ 	.byte	0xff
	.zero		1


	//   ....[138]....
        /*09c4*/ 	.word	0x0000a7d0
        /*09c8*/ 	.word	0x00000000
        /*09cc*/ 	.word	0x00000060
        /*09d0*/ 	.short	0x010a
        /*09d2*/ 	.byte	0xff
	.zero		1


	//   ....[139]....
        /*09d4*/ 	.word	0x0000a820
        /*09d8*/ 	.word	0x00000003
        /*09dc*/ 	.word	0x00000080
        /*09e0*/ 	.short	0x010a
        /*09e2*/ 	.byte	0xff
	.zero		1


	//   ....[140]....
        /*09e4*/ 	.word	0x0000a870
        /*09e8*/ 	.word	0x00000003
        /*09ec*/ 	.word	0x00000030
        /*09f0*/ 	.short	0x010a
        /*09f2*/ 	.byte	0xff
	.zero		1


	//   ....[141]....
        /*09f4*/ 	.word	0x0000a8c0
        /*09f8*/ 	.word	0x00000050
        /*09fc*/ 	.word	0x000000a0
        /*0a00*/ 	.short	0x010a
        /*0a02*/ 	.byte	0xff
	.zero		1


	//   ....[142]....
        /*0a04*/ 	.word	0x0000a910
        /*0a08*/ 	.word	0x00000000
        /*0a0c*/ 	.word	0x00000030
        /*0a10*/ 	.short	0x010a
        /*0a12*/ 	.byte	0xff
	.zero		1


	//   ....[143]....
        /*0a14*/ 	.word	0x0000a960
        /*0a18*/ 	.word	0x00000000
        /*0a1c*/ 	.word	0x00000030
        /*0a20*/ 	.short	0x010a
        /*0a22*/ 	.byte	0xff
	.zero		1


	//   ....[144]....
        /*0a24*/ 	.word	0x0000a9b0
        /*0a28*/ 	.word	0x00000000
        /*0a2c*/ 	.word	0x00000030
        /*0a30*/ 	.short	0x010a
        /*0a32*/ 	.byte	0xff
	.zero		1


	//----- nvinfo : EIATTR_NUM_MBARRIERS
	.align		4
.L_48:
        /*0a34*/ 	.byte	0x03, 0x38
        /*0a36*/ 	.short	0x0021


	//----- nvinfo : EIATTR_EXIT_INSTR_OFFSETS
	.align		4
        /*0a38*/ 	.byte	0x04, 0x1c
        /*0a3a*/ 	.short	(.L_50 - .L_49)


	//   ....[0]....
.L_49:
        /*0a3c*/ 	.word	0x00002a80


	//   ....[1]....
        /*0a40*/ 	.word	0x00002f70


	//   ....[2]....
        /*0a44*/ 	.word	0x00002fd0


	//   ....[3]....
        /*0a48*/ 	.word	0x00004200


	//   ....[4]....
        /*0a4c*/ 	.word	0x000054f0


	//   ....[5]....
        /*0a50*/ 	.word	0x00005530


	//   ....[6]....
        /*0a54*/ 	.word	0x00009d70


	//----- nvinfo : EIATTR_MAX_THREADS
	.align		4
.L_50:
        /*0a58*/ 	.byte	0x04, 0x05
        /*0a5a*/ 	.short	(.L_52 - .L_51)
.L_51:
        /*0a5c*/ 	.word	0x00000100
        /*0a60*/ 	.word	0x00000001
        /*0a64*/ 	.word	0x00000001


	//----- nvinfo : EIATTR_CRS_STACK_SIZE
	.align		4
.L_52:
        /*0a68*/ 	.byte	0x04, 0x1e
        /*0a6a*/ 	.short	(.L_54 - .L_53)
.L_53:
        /*0a6c*/ 	.word	0x00000000


	//----- nvinfo : EIATTR_CBANK_PARAM_SIZE
	.align		4
.L_54:
        /*0a70*/ 	.byte	0x03, 0x19
        /*0a72*/ 	.short	0x0800


	//----- nvinfo : EIATTR_PARAM_CBANK
	.align		4
        /*0a74*/ 	.byte	0x04, 0x0a
        /*0a76*/ 	.short	(.L_56 - .L_55)
	.align		4
.L_55:
        /*0a78*/ 	.word	index@(.nv.constant0._ZN7cutlass13device_kernelINS_4gemm6kernel13GemmUniversalIN4cute5tupleIJiiiiEEENS1_10collective13CollectiveMmaINS1_35MainloopSm100TmaUmmaWarpSpecializedILi3ELi2ELi4ENS5_IJNS4_1CILi2EEESB_NSA_ILi1EEEEEEEENS5_IJNSA_ILi128EEENSA_ILi256EEENSA_ILi32EEEEEEaNS5_IJlSC_lEEEaSJ_NS4_8TiledMMAINS4_8MMA_AtomIJNS4_21SM100_MMA_S8_2x1SM_SSIaaiLi128ELi256ELNS4_4UMMA5MajorE0ELSO_0ELNSN_8SaturateE0EEEEEENS4_6LayoutINS5_IJSC_SC_SC_EEENS5_IJNSA_ILi0EEESU_SU_EEEEENS5_IJNS4_10UnderscoreESX_SX_EEEEENS4_28SM100_TMA_2SM_LOAD_MULTICASTENS4_14ComposedLayoutINS4_7SwizzleILi1ELi4ELi3EEENS4_18smem_ptr_flag_bitsILi8EEENSS_INS5_IJNSA_ILi8EEESH_EEENS5_IJSH_SC_EEEEEEEvNS4_8identityENS4_18SM100_TMA_2SM_LOADES1A_vS1B_EENS_8epilogue10collective18CollectiveEpilogueINS1E_23Sm100TmaWarpSpecializedILi4ELi2ELi32ELb0ELb0EEEJNS5_IJNSA_ILi64EEESG_SH_EEENS5_IJNSS_IS1J_SC_EENSS_INS5_IJSH_SB_EEENS5_IJSC_SF_EEEEEEEEaSJ_aSJ_NS1E_6fusion15FusionCallbacksIS1I_NS1Q_17LinearCombinationIaiaiLNS_15FloatRoundStyleE2EEES1K_S1P_JEEENS4_5SM1004TMEM4LOAD26SM100_TMEM_LOAD_32dp32b32xENS4_13SM90_TMA_LOADES1A_NS4_39AutoVectorizingCopyWithAssumedAlignmentILi128EEENS4_14SM90_TMA_STOREES1A_S22_S22_EEEvvEEEEvNT_6ParamsE)
        /*0a7c*/ 	.short	0x0380
        /*0a7e*/ 	.short	0x0800


	//----- nvinfo : EIATTR_SW_WAR
	.align		4
.L_56:
        /*0a80*/ 	.byte	0x04, 0x36
        /*0a82*/ 	.short	(.L_58 - .L_57)
.L_57:
        /*0a84*/ 	.word	0x00000008
.L_58:


//--------------------- .nv.callgraph             --------------------------
	.section	.nv.callgraph,"",@"SHT_CUDA_CALLGRAPH"
	.align	4
	.sectionentsize	8
	.align		4
        /*0000*/ 	.word	0x00000000
	.align		4
        /*0004*/ 	.word	0xffffffff
	.align		4
        /*0008*/ 	.word	index@(_ZN7cutlass13device_kernelINS_4gemm6kernel13GemmUniversalIN4cute5tupleIJiiiiEEENS1_10collective13CollectiveMmaINS1_35MainloopSm100TmaUmmaWarpSpecializedILi3ELi2ELi4ENS5_IJNS4_1CILi2EEESB_NSA_ILi1EEEEEEEENS5_IJNSA_ILi128EEENSA_ILi256EEENSA_ILi32EEEEEEaNS5_IJlSC_lEEEaSJ_NS4_8TiledMMAINS4_8MMA_AtomIJNS4_21SM100_MMA_S8_2x1SM_SSIaaiLi128ELi256ELNS4_4UMMA5MajorE0ELSO_0ELNSN_8SaturateE0EEEEEENS4_6LayoutINS5_IJSC_SC_SC_EEENS5_IJNSA_ILi0EEESU_SU_EEEEENS5_IJNS4_10UnderscoreESX_SX_EEEEENS4_28SM100_TMA_2SM_LOAD_MULTICASTENS4_14ComposedLayoutINS4_7SwizzleILi1ELi4ELi3EEENS4_18smem_ptr_flag_bitsILi8EEENSS_INS5_IJNSA_ILi8EEESH_EEENS5_IJSH_SC_EEEEEEEvNS4_8identityENS4_18SM100_TMA_2SM_LOADES1A_vS1B_EENS_8epilogue10collective18CollectiveEpilogueINS1E_23Sm100TmaWarpSpecializedILi4ELi2ELi32ELb0ELb0EEEJNS5_IJNSA_ILi64EEESG_SH_EEENS5_IJNSS_IS1J_SC_EENSS_INS5_IJSH_SB_EEENS5_IJSC_SF_EEEEEEEEaSJ_aSJ_NS1E_6fusion15FusionCallbacksIS1I_NS1Q_17LinearCombinationIaiaiLNS_15FloatRoundStyleE2EEES1K_S1P_JEEENS4_5SM1004TMEM4LOAD26SM100_TMEM_LOAD_32dp32b32xENS4_13SM90_TMA_LOADES1A_NS4_39AutoVectorizingCopyWithAssumedAlignmentILi128EEENS4_14SM90_TMA_STOREES1A_S22_S22_EEEvvEEEEvNT_6ParamsE)
	.align		4
        /*000c*/ 	.word	index@(__assertfail)
	.align		4
        /*0010*/ 	.word	0x00000000
	.align		4
        /*0014*/ 	.word	0xfffffffe
	.align		4
        /*0018*/ 	.word	0x00000000
	.align		4
        /*001c*/ 	.word	0xfffffffd
	.align		4
        /*0020*/ 	.word	0x00000000
	.align		4
        /*0024*/ 	.word	0xfffffffc


//--------------------- .nv.constant4             --------------------------
	.section	.nv.constant4,"a",@progbits
	.align	8
	.align		8
.nv.constant4:
        /*0000*/ 	.dword	__assertfail
	.align		8
        /*0008*/ 	.dword	__unnamed_1
	.align		8
        /*0010*/ 	.dword	__unnamed_2
	.align		8
        /*0018*/ 	.dword	__unnamed_3
	.align		8
        /*0020*/ 	.dword	_ZN40_INTERNAL_62ecc00f_4_k_cu_d31e2099_107174cuda3std3__45__cpo5beginE
	.align		8
        /*0028*/ 	.dword	_ZN40_INTERNAL_62ecc00f_4_k_cu_d31e2099_107174cuda3std3__45__cpo3endE
	.align		8
        /*0030*/ 	.dword	_ZN40_INTERNAL_62ecc00f_4_k_cu_d31e2099_107174cuda3std3__45__cpo6cbeginE
	.align		8
        /*0038*/ 	.dword	_ZN40_INTERNAL_62ecc00f_4_k_cu_d31e2099_107174cuda3std3__45__cpo4cendE
	.align		8
        /*0040*/ 	.dword	_ZN40_INTERNAL_62ecc00f_4_k_cu_d31e2099_107174cuda3std3__442_GLOBAL__N__62ecc00f_4_k_cu_d31e2099_107176ignoreE
	.align		8
        /*0048*/ 	.dword	_ZN40_INTERNAL_62ecc00f_4_k_cu_d31e2099_107174cuda3std3__419piecewise_constructE
	.align		8
        /*0050*/ 	.dword	_ZN40_INTERNAL_62ecc00f_4_k_cu_d31e2099_107174cuda3std3__48in_placeE
	.align		8
        /*0058*/ 	.dword	_ZN40_INTERNAL_62ecc00f_4_k_cu_d31e2099_107174cuda3std6ranges3__45__cpo4swapE
	.align		8
        /*0060*/ 	.dword	_ZN40_INTERNAL_62ecc00f_4_k_cu_d31e2099_107174cuda3std6ranges3__45__cpo9iter_moveE
	.align		8
        /*0068*/ 	.dword	_ZN40_INTERNAL_62ecc00f_4_k_cu_d31e2099_107174cute7productE
	.align		8
        /*0070*/ 	.dword	_ZN40_INTERNAL_62ecc00f_4_k_cu_d31e2099_107174cute1_E
	.align		8
        /*0078*/ 	.dword	$str$25
	.align		8
        /*0080*/ 	.dword	$str$26
	.align		8
        /*0088*/ 	.dword	$str$27
	.align		8
        /*0090*/ 	.dword	$str$28


//--------------------- .text._ZN7cutlass13device_kernelINS_4gemm6kernel13GemmUniversalIN4cute5tupleIJiiiiEEENS1_10collective13CollectiveMmaINS1_35MainloopSm100TmaUmmaWarpSpecializedILi3ELi2ELi4ENS5_IJNS4_1CILi2EEESB_NSA_ILi1EEEEEEEENS5_IJNSA_ILi128EEENSA_ILi256EEENSA_ILi32EEEEEEaNS5_IJlSC_lEEEaSJ_NS4_8TiledMMAINS4_8MMA_AtomIJNS4_21SM100_MMA_S8_2x1SM_SSIaaiLi128ELi256ELNS4_4UMMA5MajorE0ELSO_0ELNSN_8SaturateE0EEEEEENS4_6LayoutINS5_IJSC_SC_SC_EEENS5_IJNSA_ILi0EEESU_SU_EEEEENS5_IJNS4_10UnderscoreESX_SX_EEEEENS4_28SM100_TMA_2SM_LOAD_MULTICASTENS4_14ComposedLayoutINS4_7SwizzleILi1ELi4ELi3EEENS4_18smem_ptr_flag_bitsILi8EEENSS_INS5_IJNSA_ILi8EEESH_EEENS5_IJSH_SC_EEEEEEEvNS4_8identityENS4_18SM100_TMA_2SM_LOADES1A_vS1B_EENS_8epilogue10collective18CollectiveEpilogueINS1E_23Sm100TmaWarpSpecializedILi4ELi2ELi32ELb0ELb0EEEJNS5_IJNSA_ILi64EEESG_SH_EEENS5_IJNSS_IS1J_SC_EENSS_INS5_IJSH_SB_EEENS5_IJSC_SF_EEEEEEEEaSJ_aSJ_NS1E_6fusion15FusionCallbacksIS1I_NS1Q_17LinearCombinationIaiaiLNS_15FloatRoundStyleE2EEES1K_S1P_JEEENS4_5SM1004TMEM4LOAD26SM100_TMEM_LOAD_32dp32b32xENS4_13SM90_TMA_LOADES1A_NS4_39AutoVectorizingCopyWithAssumedAlignmentILi128EEENS4_14SM90_TMA_STOREES1A_S22_S22_EEEvvEEEEvNT_6ParamsE --------------------------
	.section	.text._ZN7cutlass13device_kernelINS_4gemm6kernel13GemmUniversalIN4cute5tupleIJiiiiEEENS1_10collective13CollectiveMmaINS1_35MainloopSm100TmaUmmaWarpSpecializedILi3ELi2ELi4ENS5_IJNS4_1CILi2EEESB_NSA_ILi1EEEEEEEENS5_IJNSA_ILi128EEENSA_ILi256EEENSA_ILi32EEEEEEaNS5_IJlSC_lEEEaSJ_NS4_8TiledMMAINS4_8MMA_AtomIJNS4_21SM100_MMA_S8_2x1SM_SSIaaiLi128ELi256ELNS4_4UMMA5MajorE0ELSO_0ELNSN_8SaturateE0EEEEEENS4_6LayoutINS5_IJSC_SC_SC_EEENS5_IJNSA_ILi0EEESU_SU_EEEEENS5_IJNS4_10UnderscoreESX_SX_EEEEENS4_28SM100_TMA_2SM_LOAD_MULTICASTENS4_14ComposedLayoutINS4_7SwizzleILi1ELi4ELi3EEENS4_18smem_ptr_flag_bitsILi8EEENSS_INS5_IJNSA_ILi8EEESH_EEENS5_IJSH_SC_EEEEEEEvNS4_8identityENS4_18SM100_TMA_2SM_LOADES1A_vS1B_EENS_8epilogue10collective18CollectiveEpilogueINS1E_23Sm100TmaWarpSpecializedILi4ELi2ELi32ELb0ELb0EEEJNS5_IJNSA_ILi64EEESG_SH_EEENS5_IJNSS_IS1J_SC_EENSS_INS5_IJSH_SB_EEENS5_IJSC_SF_EEEEEEEEaSJ_aSJ_NS1E_6fusion15FusionCallbacksIS1I_NS1Q_17LinearCombinationIaiaiLNS_15FloatRoundStyleE2EEES1K_S1P_JEEENS4_5SM1004TMEM4LOAD26SM100_TMEM_LOAD_32dp32b32xENS4_13SM90_TMA_LOADES1A_NS4_39AutoVectorizingCopyWithAssumedAlignmentILi128EEENS4_14SM90_TMA_STOREES1A_S22_S22_EEEvvEEEEvNT_6ParamsE,"ax",@progbits
	.align	128
.text._ZN7cutlass13device_kernelINS_4gemm6kernel13GemmUniversalIN4cute5tupleIJiiiiEEENS1_10collective13CollectiveMmaINS1_35MainloopSm100TmaUmmaWarpSpecializedILi3ELi2ELi4ENS5_IJNS4_1CILi2EEESB_NSA_ILi1EEEEEEEENS5_IJNSA_ILi128EEENSA_ILi256EEENSA_ILi32EEEEEEaNS5_IJlSC_lEEEaSJ_NS4_8TiledMMAINS4_8MMA_AtomIJNS4_21SM100_MMA_S8_2x1SM_SSIaaiLi128ELi256ELNS4_4UMMA5MajorE0ELSO_0ELNSN_8SaturateE0EEEEEENS4_6LayoutINS5_IJSC_SC_SC_EEENS5_IJNSA_ILi0EEESU_SU_EEEEENS5_IJNS4_10UnderscoreESX_SX_EEEEENS4_28SM100_TMA_2SM_LOAD_MULTICASTENS4_14ComposedLayoutINS4_7SwizzleILi1ELi4ELi3EEENS4_18smem_ptr_flag_bitsILi8EEENSS_INS5_IJNSA_ILi8EEESH_EEENS5_IJSH_SC_EEEEEEEvNS4_8identityENS4_18SM100_TMA_2SM_LOADES1A_vS1B_EENS_8epilogue10collective18CollectiveEpilogueINS1E_23Sm100TmaWarpSpecializedILi4ELi2ELi32ELb0ELb0EEEJNS5_IJNSA_ILi64EEESG_SH_EEENS5_IJNSS_IS1J_SC_EENSS_INS5_IJSH_SB_EEENS5_IJSC_SF_EEEEEEEEaSJ_aSJ_NS1E_6fusion15FusionCallbacksIS1I_NS1Q_17LinearCombinationIaiaiLNS_15FloatRoundStyleE2EEES1K_S1P_JEEENS4_5SM1004TMEM4LOAD26SM100_TMEM_LOAD_32dp32b32xENS4_13SM90_TMA_LOADES1A_NS4_39AutoVectorizingCopyWithAssumedAlignmentILi128EEENS4_14SM90_TMA_STOREES1A_S22_S22_EEEvvEEEEvNT_6ParamsE:
        .type           _ZN7cutlass13device_kernelINS_4gemm6kernel13GemmUniversalIN4cute5tupleIJiiiiEEENS1_10collective13CollectiveMmaINS1_35MainloopSm100TmaUmmaWarpSpecializedILi3ELi2ELi4ENS5_IJNS4_1CILi2EEESB_NSA_ILi1EEEEEEEENS5_IJNSA_ILi128EEENSA_ILi256EEENSA_ILi32EEEEEEaNS5_IJlSC_lEEEaSJ_NS4_8TiledMMAINS4_8MMA_AtomIJNS4_21SM100_MMA_S8_2x1SM_SSIaaiLi128ELi256ELNS4_4UMMA5MajorE0ELSO_0ELNSN_8SaturateE0EEEEEENS4_6LayoutINS5_IJSC_SC_SC_EEENS5_IJNSA_ILi0EEESU_SU_EEEEENS5_IJNS4_10UnderscoreESX_SX_EEEEENS4_28SM100_TMA_2SM_LOAD_MULTICASTENS4_14ComposedLayoutINS4_7SwizzleILi1ELi4ELi3EEENS4_18smem_ptr_flag_bitsILi8EEENSS_INS5_IJNSA_ILi8EEESH_EEENS5_IJSH_SC_EEEEEEEvNS4_8identityENS4_18SM100_TMA_2SM_LOADES1A_vS1B_EENS_8epilogue10collective18CollectiveEpilogueINS1E_23Sm100TmaWarpSpecializedILi4ELi2ELi32ELb0ELb0EEEJNS5_IJNSA_ILi64EEESG_SH_EEENS5_IJNSS_IS1J_SC_EENSS_INS5_IJSH_SB_EEENS5_IJSC_SF_EEEEEEEEaSJ_aSJ_NS1E_6fusion15FusionCallbacksIS1I_NS1Q_17LinearCombinationIaiaiLNS_15FloatRoundStyleE2EEES1K_S1P_JEEENS4_5SM1004TMEM4LOAD26SM100_TMEM_LOAD_32dp32b32xENS4_13SM90_TMA_LOADES1A_NS4_39AutoVectorizingCopyWithAssumedAlignmentILi128EEENS4_14SM90_TMA_STOREES1A_S22_S22_EEEvvEEEEvNT_6ParamsE,@function
        .size           _ZN7cutlass13device_kernelINS_4gemm6kernel13GemmUniversalIN4cute5tupleIJiiiiEEENS1_10collective13CollectiveMmaINS1_35MainloopSm100TmaUmmaWarpSpecializedILi3ELi2ELi4ENS5_IJNS4_1CILi2EEESB_NSA_ILi1EEEEEEEENS5_IJNSA_ILi128EEENSA_ILi256EEENSA_ILi32EEEEEEaNS5_IJlSC_lEEEaSJ_NS4_8TiledMMAINS4_8MMA_AtomIJNS4_21SM100_MMA_S8_2x1SM_SSIaaiLi128ELi256ELNS4_4UMMA5MajorE0ELSO_0ELNSN_8SaturateE0EEEEEENS4_6LayoutINS5_IJSC_SC_SC_EEENS5_IJNSA_ILi0EEESU_SU_EEEEENS5_IJNS4_10UnderscoreESX_SX_EEEEENS4_28SM100_TMA_2SM_LOAD_MULTICASTENS4_14ComposedLayoutINS4_7SwizzleILi1ELi4ELi3EEENS4_18smem_ptr_flag_bitsILi8EEENSS_INS5_IJNSA_ILi8EEESH_EEENS5_IJSH_SC_EEEEEEEvNS4_8identityENS4_18SM100_TMA_2SM_LOADES1A_vS1B_EENS_8epilogue10collective18CollectiveEpilogueINS1E_23Sm100TmaWarpSpecializedILi4ELi2ELi32ELb0ELb0EEEJNS5_IJNSA_ILi64EEESG_SH_EEENS5_IJNSS_IS1J_SC_EENSS_INS5_IJSH_SB_EEENS5_IJSC_SF_EEEEEEEEaSJ_aSJ_NS1E_6fusion15FusionCallbacksIS1I_NS1Q_17LinearCombinationIaiaiLNS_15FloatRoundStyleE2EEES1K_S1P_JEEENS4_5SM1004TMEM4LOAD26SM100_TMEM_LOAD_32dp32b32xENS4_13SM90_TMA_LOADES1A_NS4_39AutoVectorizingCopyWithAssumedAlignmentILi128EEENS4_14SM90_TMA_STOREES1A_S22_S22_EEEvvEEEEvNT_6ParamsE,(.L_x_188 - _ZN7cutlass13device_kernelINS_4gemm6kernel13GemmUniversalIN4cute5tupleIJiiiiEEENS1_10collective13CollectiveMmaINS1_35MainloopSm100TmaUmmaWarpSpecializedILi3ELi2ELi4ENS5_IJNS4_1CILi2EEESB_NSA_ILi1EEEEEEEENS5_IJNSA_ILi128EEENSA_ILi256EEENSA_ILi32EEEEEEaNS5_IJlSC_lEEEaSJ_NS4_8TiledMMAINS4_8MMA_AtomIJNS4_21SM100_MMA_S8_2x1SM_SSIaaiLi128ELi256ELNS4_4UMMA5MajorE0ELSO_0ELNSN_8SaturateE0EEEEEENS4_6LayoutINS5_IJSC_SC_SC_EEENS5_IJNSA_ILi0EEESU_SU_EEEEENS5_IJNS4_10UnderscoreESX_SX_EEEEENS4_28SM100_TMA_2SM_LOAD_MULTICASTENS4_14ComposedLayoutINS4_7SwizzleILi1ELi4ELi3EEENS4_18smem_ptr_flag_bitsILi8EEENSS_INS5_IJNSA_ILi8EEESH_EEENS5_IJSH_SC_EEEEEEEvNS4_8identityENS4_18SM100_TMA_2SM_LOADES1A_vS1B_EENS_8epilogue10collective18CollectiveEpilogueINS1E_23Sm100TmaWarpSpecializedILi4ELi2ELi32ELb0ELb0EEEJNS5_IJNSA_ILi64EEESG_SH_EEENS5_IJNSS_IS1J_SC_EENSS_INS5_IJSH_SB_EEENS5_IJSC_SF_EEEEEEEEaSJ_aSJ_NS1E_6fusion15FusionCallbacksIS1I_NS1Q_17LinearCombinationIaiaiLNS_15FloatRoundStyleE2EEES1K_S1P_JEEENS4_5SM1004TMEM4LOAD26SM100_TMEM_LOAD_32dp32b32xENS4_13SM90_TMA_LOADES1A_NS4_39AutoVectorizingCopyWithAssumedAlignmentILi128EEENS4_14SM90_TMA_STOREES1A_S22_S22_EEEvvEEEEvNT_6ParamsE)
        .other          _ZN7cutlass13device_kernelINS_4gemm6kernel13GemmUniversalIN4cute5tupleIJiiiiEEENS1_10collective13CollectiveMmaINS1_35MainloopSm100TmaUmmaWarpSpecializedILi3ELi2ELi4ENS5_IJNS4_1CILi2EEESB_NSA_ILi1EEEEEEEENS5_IJNSA_ILi128EEENSA_ILi256EEENSA_ILi32EEEEEEaNS5_IJlSC_lEEEaSJ_NS4_8TiledMMAINS4_8MMA_AtomIJNS4_21SM100_MMA_S8_2x1SM_SSIaaiLi128ELi256ELNS4_4UMMA5MajorE0ELSO_0ELNSN_8SaturateE0EEEEEENS4_6LayoutINS5_IJSC_SC_SC_EEENS5_IJNSA_ILi0EEESU_SU_EEEEENS5_IJNS4_10UnderscoreESX_SX_EEEEENS4_28SM100_TMA_2SM_LOAD_MULTICASTENS4_14ComposedLayoutINS4_7SwizzleILi1ELi4ELi3EEENS4_18smem_ptr_flag_bitsILi8EEENSS_INS5_IJNSA_ILi8EEESH_EEENS5_IJSH_SC_EEEEEEEvNS4_8identityENS4_18SM100_TMA_2SM_LOADES1A_vS1B_EENS_8epilogue10collective18CollectiveEpilogueINS1E_23Sm100TmaWarpSpecializedILi4ELi2ELi32ELb0ELb0EEEJNS5_IJNSA_ILi64EEESG_SH_EEENS5_IJNSS_IS1J_SC_EENSS_INS5_IJSH_SB_EEENS5_IJSC_SF_EEEEEEEEaSJ_aSJ_NS1E_6fusion15FusionCallbacksIS1I_NS1Q_17LinearCombinationIaiaiLNS_15FloatRoundStyleE2EEES1K_S1P_JEEENS4_5SM1004TMEM4LOAD26SM100_TMEM_LOAD_32dp32b32xENS4_13SM90_TMA_LOADES1A_NS4_39AutoVectorizingCopyWithAssumedAlignmentILi128EEENS4_14SM90_TMA_STOREES1A_S22_S22_EEEvvEEEEvNT_6ParamsE,@"STO_CUDA_ENTRY STV_DEFAULT"
_ZN7cutlass13device_kernelINS_4gemm6kernel13GemmUniversalIN4cute5tupleIJiiiiEEENS1_10collective13CollectiveMmaINS1_35MainloopSm100TmaUmmaWarpSpecializedILi3ELi2ELi4ENS5_IJNS4_1CILi2EEESB_NSA_ILi1EEEEEEEENS5_IJNSA_ILi128EEENSA_ILi256EEENSA_ILi32EEEEEEaNS5_IJlSC_lEEEaSJ_NS4_8TiledMMAINS4_8MMA_AtomIJNS4_21SM100_MMA_S8_2x1SM_SSIaaiLi128ELi256ELNS4_4UMMA5MajorE0ELSO_0ELNSN_8SaturateE0EEEEEENS4_6LayoutINS5_IJSC_SC_SC_EEENS5_IJNSA_ILi0EEESU_SU_EEEEENS5_IJNS4_10UnderscoreESX_SX_EEEEENS4_28SM100_TMA_2SM_LOAD_MULTICASTENS4_14ComposedLayoutINS4_7SwizzleILi1ELi4ELi3EEENS4_18smem_ptr_flag_bitsILi8EEENSS_INS5_IJNSA_ILi8EEESH_EEENS5_IJSH_SC_EEEEEEEvNS4_8identityENS4_18SM100_TMA_2SM_LOADES1A_vS1B_EENS_8epilogue10collective18CollectiveEpilogueINS1E_23Sm100TmaWarpSpecializedILi4ELi2ELi32ELb0ELb0EEEJNS5_IJNSA_ILi64EEESG_SH_EEENS5_IJNSS_IS1J_SC_EENSS_INS5_IJSH_SB_EEENS5_IJSC_SF_EEEEEEEEaSJ_aSJ_NS1E_6fusion15FusionCallbacksIS1I_NS1Q_17LinearCombinationIaiaiLNS_15FloatRoundStyleE2EEES1K_S1P_JEEENS4_5SM1004TMEM4LOAD26SM100_TMEM_LOAD_32dp32b32xENS4_13SM90_TMA_LOADES1A_NS4_39AutoVectorizingCopyWithAssumedAlignmentILi128EEENS4_14SM90_TMA_STOREES1A_S22_S22_EEEvvEEEEvNT_6ParamsE:
[----:B------:R-:W1:Y:S01]  /*0000*/  LDC R1, c[0x0][0x37c] ;  /* 0x0000df00ff017b82 */ /* 0x000e620000000800 */
[----:B------:R-:W2:Y:S01]  /*0010*/  S2R R87, SR_TID.X ;  /* 0x0000000000577919 */ /* 0x000ea20000002100 */
[----:B------:R-:W3:Y:S06]  /*0020*/  LDCU.64 UR8, c[0x0][0x890] ;  /* 0x00011200ff0877ac */ /* 0x000eec0008000a00 */
[----:B------:R-:W4:Y:S01]  /*0030*/  S2UR UR46, SR_CgaCtaId ;  /* 0x00000000002e79c3 */ /* 0x000f220000008800 */
[----:B------:R-:W-:Y:S02]  /*0040*/  PRMT R76, RZ, 0x7610, R76 ;  /* 0x00007610ff4c7816 */ /* 0x000fe4000000004c */
[----:B------:R-:W-:Y:S01]  /*0050*/  ELECT P1, URZ, PT ;  /* 0x0000000000ff782f */ /* 0x000fe20003820000 */
[----:B---3--:R-:W-:-:S04]  /*0060*/  UISETP.NE.U32.AND UP0, UPT, UR8, URZ, UPT ;  /* 0x000000ff0800728c */ /* 0x008fc8000bf05070 */
[----:B------:R-:W-:Y:S02]  /*0070*/  UISETP.NE.AND.EX UP0, UPT, UR9, URZ, UPT, UP0 ;  /* 0x000000ff0900728c */ /* 0x000fe4000bf05300 */
[----:B----4-:R-:W-:Y:S02]  /*0080*/  ULOP3.LUT UR27, UR46, 0x1, URZ, 0xc0, !UPT ;  /* 0x000000012e1b7892 */ /* 0x010fe4000f8ec0ff */
[----:B------:R-:W-:Y:S01]  /*0090*/  ULOP3.LUT UR28, UR46, 0x1, URZ, 0x3c, !UPT ;  /* 0x000000012e1c7892 */ /* 0x000fe2000f8e3cff */
[----:B--2---:R-:W-:-:S05]  /*00a0*/  SHF.R.U32.HI R77, RZ, 0x5, R87 ;  /* 0x00000005ff4d7819 */ /* 0x004fca0000011657 */
[----:B------:R-:W2:Y:S02]  /*00b0*/  SHFL.IDX PT, R0, R77, RZ, 0x1f ;  /* 0x00001fff4d007589 */ /* 0x000ea400000e0000 */
[----:B--2---:R-:W-:Y:S01]  /*00c0*/  R2UR UR18, R0 ;  /* 0x00000000001272ca */ /* 0x004fe200000e0000 */
[----:B-1----:R-:W-:-:S14]  /*00d0*/  BRA.U UP0, `(.L_x_0) ;  /* 0x0000000100307547 */ /* 0x002fdc000b800000 */
[----:B------:R-:W1:Y:S02]  /*00e0*/  LDCU.64 UR4, c[0x0][0x888] ;  /* 0x00011100ff0477ac */ /* 0x000e640008000a00 */
[----:B-1----:R-:W-:-:S04]  /*00f0*/  UISETP.NE.U32.AND UP0, UPT, UR4, URZ, UPT ;  /* 0x000000ff0400728c */ /* 0x002fc8000bf05070 */
[----:B------:R-:W-:-:S09]  /*0100*/  UISETP.NE.AND.EX UP0, UPT, UR5, URZ, UPT, UP0 ;  /* 0x000000ff0500728c */ /* 0x000fd2000bf05300 */
[----:B------:R-:W-:Y:S05]  /*0110*/  BRA.U !UP0, `(.L_x_1) ;  /* 0x0000000108147547 */ /* 0x000fea000b800000 */
[----:B------:R-:W1:Y:S01]  /*0120*/  LDC.64 R40, c[0x0][0x888] ;  /* 0x00022200ff287b82 */ /* 0x000e620000000a00 */
[----:B------:R-:W1:Y:S02]  /*0130*/  LDCU.64 UR4, c[0x0][0x358] ;  /* 0x00006b00ff0477ac */ /* 0x000e640008000a00 */
[----:B-1----:R1:W5:Y:S01]  /*0140*/  LDG.E R40, desc[UR4][R40.64] ;  /* 0x0000000428287981 */ /* 0x002362000c1e1900 */
[----:B------:R-:W-:Y:S01]  /*0150*/  HFMA2 R76, -RZ, RZ, 0, 5.9604644775390625e-08 ;  /* 0x00000001ff4c7431 */ /* 0x000fe200000001ff */
[----:B------:R-:W-:Y:S05]  /*0160*/  BRA `(.L_x_0) ;  /* 0x00000000000c7947 */ /* 0x000fea0003800000 */
.L_x_1:
[----:B------:R-:W1:Y:S01]  /*0170*/  LDCU UR4, c[0x0][0x880] ;  /* 0x00011000ff0477ac */ /* 0x000e620008000800 */
[----:B------:R-:W-:Y:S01]  /*0180*/  HFMA2 R76, -RZ, RZ, 0, 5.9604644775390625e-08 ;  /* 0x00000001ff4c7431 */ /* 0x000fe200000001ff */
[----:B-1----:R-:W-:-:S07]  /*0190*/  MOV R40, UR4 ;  /* 0x0000000400287c02 */ /* 0x002fce0008000f00 */
.L_x_0:
[----:B------:R-:W2:Y:S02]  /*01a0*/  LDCU.64 UR4, c[0x0][0x8b0] ;  /* 0x00011600ff0477ac */ /* 0x000ea40008000a00 */
[----:B--2---:R-:W-:-:S04]  /*01b0*/  UISETP.NE.U32.AND UP0, UPT, UR4, URZ, UPT ;  /* 0x000000ff0400728c */ /* 0x004fc8000bf05070 */
[----:B------:R-:W-:-:S09]  /*01c0*/  UISETP.NE.AND.EX UP0, UPT, UR5, URZ, UPT, UP0 ;  /* 0x000000ff0500728c */ /* 0x000fd2000bf05300 */
[----:B------:R-:W-:Y:S05]  /*01d0*/  BRA.U UP0, `(.L_x_2) ;  /* 0x0000000100287547 */ /* 0x000fea000b800000 */
[----:B------:R-:W2:Y:S02]  /*01e0*/  LDCU.64 UR4, c[0x0][0x8a8] ;  /* 0x00011500ff0477ac */ /* 0x000ea40008000a00 */
[----:B--2---:R-:W-:-:S04]  /*01f0*/  UISETP.NE.U32.AND UP0, UPT, UR4, URZ, UPT ;  /* 0x000000ff0400728c */ /* 0x004fc8000bf05070 */
[----:B------:R-:W-:-:S09]  /*0200*/  UISETP.NE.AND.EX UP0, UPT, UR5, URZ, UPT, UP0 ;  /* 0x000000ff0500728c */ /* 0x000fd2000bf05300 */
[----:B------:R-:W-:Y:S05]  /*0210*/  BRA.U !UP0, `(.L_x_3) ;  /* 0x0000000108107547 */ /* 0x000fea000b800000 */
[----:B------:R-:W2:Y:S01]  /*0220*/  LDC.64 R38, c[0x0][0x8a8] ;  /* 0x00022a00ff267b82 */ /* 0x000ea20000000a00 */
[----:B------:R-:W2:Y:S02]  /*0230*/  LDCU.64 UR4, c[0x0][0x358] ;  /* 0x00006b00ff0477ac */ /* 0x000ea40008000a00 */
[----:B--2---:R2:W5:Y:S01]  /*0240*/  LDG.E R38, desc[UR4][R38.64] ;  /* 0x0000000426267981 */ /* 0x004562000c1e1900 */
[----:B------:R-:W-:Y:S05]  /*0250*/  BRA `(.L_x_2) ;  /* 0x0000000000087947 */ /* 0x000fea0003800000 */
.L_x_3:
[----:B------:R-:W2:Y:S02]  /*0260*/  LDCU UR4, c[0x0][0x8a0] ;  /* 0x00011400ff0477ac */ /* 0x000ea40008000800 */
[----:B--2---:R-:W-:Y:S02]  /*0270*/  MOV R38, UR4 ;  /* 0x0000000400267c02 */ /* 0x004fe40008000f00 */
.L_x_2:
[----:B------:R-:W-:Y:S01]  /*0280*/  IMAD.U32 R0, RZ, RZ, UR18 ;  /* 0x00000012ff007e24 */ /* 0x000fe2000f8e00ff */
[----:B------:R-:W-:Y:S04]  /*0290*/  BSSY.RECONVERGENT B0, `(.L_x_4) ;  /* 0x000000c000007945 */ /* 0x000fe80003800200 */
[C---:B------:R-:W-:Y:S02]  /*02a0*/  ISETP.NE.OR P2, PT, R0.reuse, 0x1, !P1 ;  /* 0x000000010000780c */ /* 0x040fe40004f45670 */
[----:B------:R-:W-:-:S11]  /*02b0*/  ISETP.NE.OR P0, PT, R0, 0x3, !P1 ;  /* 0x000000030000780c */ /* 0x000fd60004f05670 */
[----:B------:R-:W-:Y:S05]  /*02c0*/  @P2 BRA `(.L_x_5) ;  /* 0x0000000000202947 */ /* 0x000fea0003800000 */
[----:B------:R-:W3:Y:S02]  /*02d0*/  LDCU.64 UR4, c[0x0][0x348] ;  /* 0x00006900ff0477ac */ /* 0x000ee40008000a00 */
[----:B---3--:R-:W-:Y:S02]  /*02e0*/  UIADD3 UR6, UP1, UPT, UR4, 0x80, URZ ;  /* 0x0000008004067890 */ /* 0x008fe4000ff3e0ff */
[----:B------:R-:W-:Y:S02]  /*02f0*/  UIADD3 UR4, UP0, UPT, UR4, 0x180, URZ ;  /* 0x0000018004047890 */ /* 0x000fe4000ff1e0ff */
[----:B------:R-:W-:Y:S02]  /*0300*/  UIADD3.X UR7, UPT, UPT, URZ, UR5, URZ, UP1, !UPT ;  /* 0x00000005ff077290 */ /* 0x000fe40008ffe4ff */
[----:B------:R-:W-:-:S07]  /*0310*/  UIADD3.X UR5, UPT, UPT, URZ, UR5, URZ, UP0, !UPT ;  /* 0x00000005ff057290 */ /* 0x000fce00087fe4ff */
[----:B------:R3:W-:Y:S02]  /*0320*/  UTMACCTL.PF [UR6] ;  /* 0x00000000060079b9 */ /* 0x0007e40008040000 */
[----:B------:R3:W-:Y:S02]  /*0330*/  UTMACCTL.PF [UR4] ;  /* 0x00000000040079b9 */ /* 0x0007e40008040000 */
[----:B---3--:R-:W-:Y:S01]  /*0340*/  NOP ;  /* 0x0000000000007918 */ /* 0x008fe20000000000 */
.L_x_5:
[----:B------:R-:W-:Y:S05]  /*0350*/  BSYNC.RECONVERGENT B0 ;  /* 0x0000000000007941 */ /* 0x000fea0003800200 */
.L_x_4:
[----:B------:R-:W-:Y:S04]  /*0360*/  BSSY.RECONVERGENT B0, `(.L_x_6) ;  /* 0x000000a000007945 */ /* 0x000fe80003800200 */
        /* <DEDUP_REMOVED lines=9> */
.L_x_7:
[----:B------:R-:W-:Y:S05]  /*0400*/  BSYNC.RECONVERGENT B0 ;  /* 0x0000000000007941 */ /* 0x000fea0003800200 */
.L_x_6:
[----:B------:R-:W3:Y:S01]  /*0410*/  LDCU.64 UR4, c[0x0][0x888] ;  /* 0x00011100ff0477ac */ /* 0x000ee20008000a00 */
[----:B------:R-:W-:Y:S02]  /*0420*/  UISETP.EQ.U32.AND UP1, UPT, UR8, URZ, UPT ;  /* 0x000000ff0800728c */ /* 0x000fe4000bf22070 */
[----:B------:R-:W-:Y:S02]  /*0430*/  UPLOP3.LUT UP3, UPT, UPT, UPT, UPT, 0x80, 0x8 ;  /* 0x000000000008789c */ /* 0x000fe40003f6f070 */
[----:B---3--:R-:W-:-:S04]  /*0440*/  UISETP.NE.U32.AND UP0, UPT, UR4, URZ, UPT ;  /* 0x000000ff0400728c */ /* 0x008fc8000bf05070 */
[----:B------:R-:W-:-:S04]  /*0450*/  UISETP.NE.AND.EX UP0, UPT, UR5, URZ, UPT, UP0 ;  /* 0x000000ff0500728c */ /* 0x000fc8000bf05300 */
[----:B------:R-:W-:-:S04]  /*0460*/  UISETP.EQ.OR.EX UP2, UPT, UR9, URZ, !UP0, UP1 ;  /* 0x000000ff0900728c */ /* 0x000fc8000c742710 */
[----:B------:R-:W-:-:S06]  /*0470*/  UP2UR UR4, UPR, URZ, 0x4 ;  /* 0x00000004ff047883 */ /* 0x000fcc0008000000 */
[----:B------:R-:W-:Y:S01]  /*0480*/  MOV R79, UR4 ;  /* 0x00000004004f7c02 */ /* 0x000fe20008000f00 */
[----:B------:R-:W-:Y:S06]  /*0490*/  BRA.U !UP2, `(.L_x_8) ;  /* 0x000000010a207547 */ /* 0x000fec000b800000 */
[----:B-----5:R-:W-:Y:S01]  /*04a0*/  R2UR UR5, R40 ;  /* 0x00000000280572ca */ /* 0x020fe200000e0000 */
[----:B------:R-:W-:Y:S02]  /*04b0*/  UISETP.NE.U32.AND UP1, UPT, UR8, URZ, UPT ;  /* 0x000000ff0800728c */ /* 0x000fe4000bf25070 */
[----:B------:R-:W-:Y:S02]  /*04c0*/  USEL UR4, URZ, 0xffffffff, UP0 ;  /* 0xffffffffff047887 */ /* 0x000fe40008000000 */
[----:B------:R-:W-:-:S08]  /*04d0*/  UISETP.NE.AND.EX UP1, UPT, UR9, URZ, UPT, UP1 ;  /* 0x000000ff0900728c */ /* 0x000fd0000bf25310 */
[----:B------:R-:W-:-:S04]  /*04e0*/  UISETP.NE.AND UP0, UPT, UR5, URZ, UPT ;  /* 0x000000ff0500728c */ /* 0x000fc8000bf05270 */
[----:B------:R-:W-:-:S04]  /*04f0*/  @!UP1 USEL UR4, URZ, 0xffffffff, UP0 ;  /* 0xffffffffff049887 */ /* 0x000fc80008000000 */
[----:B------:R-:W-:-:S04]  /*0500*/  ULOP3.LUT UR4, UR4, 0x1, URZ, 0xc0, !UPT ;  /* 0x0000000104047892 */ /* 0x000fc8000f8ec0ff */
[----:B------:R-:W-:-:S11]  /*0510*/  UISETP.NE.U32.AND UP3, UPT, UR4, 0x1, UPT ;  /* 0x000000010400788c */ /* 0x000fd6000bf65070 */
.L_x_8:
[----:B------:R-:W3:Y:S01]  /*0520*/  SHFL.IDX PT, R0, R77, RZ, 0x1f ;  /* 0x00001fff4d007589 */ /* 0x000ee200000e0000 */
[----:B------:R-:W-:-:S04]  /*0530*/  UISETP.NE.AND UP0, UPT, UR18, 0x2, UPT ;  /* 0x000000021200788c */ /* 0x000fc8000bf05270 */
[----:B------:R-:W-:Y:S02]  /*0540*/  UISETP.EQ.AND UP1, UPT, UR27, URZ, !UP0 ;  /* 0x000000ff1b00728c */ /* 0x000fe4000c722270 */
[----:B------:R-:W-:-:S04]  /*0550*/  USEL UR52, URZ, 0x1, UP0 ;  /* 0x00000001ff347887 */ /* 0x000fc80008000000 */
[----:B------:R-:W-:Y:S02]  /*0560*/  PLOP3.LUT P3, PT, P1, PT, UP1, 0x80, 0x8 ;  /* 0x000000000008781c */ /* 0x000fe40000f6f018 */
[----:B---3--:R-:W-:-:S13]  /*0570*/  ISETP.NE.AND P0, PT, R0, RZ, PT ;  /* 0x000000ff0000720c */ /* 0x008fda0003f05270 */
[----:B------:R-:W-:Y:S05]  /*0580*/  @P0 BRA `(.L_x_9) ;  /* 0x00000000004c0947 */ /* 0x000fea0003800000 */
[----:B------:R-:W-:Y:S01]  /*0590*/  UMOV UR4, 0x400 ;  /* 0x0000040000047882 */ /* 0x000fe20000000000 */
[----:B------:R-:W-:Y:S01]  /*05a0*/  UMOV UR8, 0x1 ;  /* 0x0000000100087882 */ /* 0x000fe20000000000 */
[----:B------:R-:W-:Y:S01]  /*05b0*/  UMOV UR6, 0x2 ;  /* 0x0000000200067882 */ /* 0x000fe20000000000 */
[----:B------:R-:W-:Y:S02]  /*05c0*/  ULEA UR4, UR46, UR4, 0x18 ;  /* 0x000000042e047291 */ /* 0x000fe4000f8ec0ff */
[----:B------:R-:W-:-:S04]  /*05d0*/  UIADD3 UR8, UPT, UPT, -UR8, 0x100000, URZ ;  /* 0x0010000008087890 */ /* 0x000fc8000fffe1ff */
[----:B------:R-:W-:Y:S02]  /*05e0*/  USHF.L.U32 UR9, UR8, 0xb, URZ ;  /* 0x0000000b08097899 */ /* 0x000fe400080006ff */
[----:B------:R-:W-:Y:S02]  /*05f0*/  USHF.L.U32 UR8, UR8, 0x1, URZ ;  /* 0x0000000108087899 */ /* 0x000fe400080006ff */
[----:B------:R-:W-:-:S04]  /*0600*/  UIADD3 UR6, UPT, UPT, -UR6, 0x100000, URZ ;  /* 0x0010000006067890 */ /* 0x000fc8000fffe1ff */
[----:B------:R-:W-:Y:S02]  /*0610*/  USHF.L.U32 UR7, UR6, 0xb, URZ ;  /* 0x0000000b06077899 */ /* 0x000fe400080006ff */
[----:B------:R-:W-:Y:S01]  /*0620*/  USHF.L.U32 UR6, UR6, 0x1, URZ ;  /* 0x0000000106067899 */ /* 0x000fe200080006ff */
[----:B------:R-:W-:Y:S01]  /*0630*/  ELECT P0, URZ, PT ;  /* 0x0000000000ff782f */ /* 0x000fe20003800000 */
[----:B------:R-:W3:Y:S02]  /*0640*/  FENCE.VIEW.ASYNC.S ;  /* 0x00000000000073c6 */ /* 0x000ee40000000000 */
[----:B---3--:R3:W4:Y:S08]  /*0650*/  SYNCS.EXCH.64 URZ, [UR4], UR8 ;  /* 0x0000000804ff75b2 */ /* 0x0087300008000100 */
[----:B------:R3:W1:Y:S01]  /*0660*/  SYNCS.EXCH.64 URZ, [UR4+0x18], UR6 ;  /* 0x0000180604ff75b2 */ /* 0x0006620008000100 */
[----:B------:R3:W1:Y:S01]  /*0670*/  SYNCS.EXCH.64 URZ, [UR4+0x8], UR8 ;  /* 0x0000080804ff75b2 */ /* 0x0006620008000100 */
[----:B------:R3:W1:Y:S01]  /*0680*/  SYNCS.EXCH.64 URZ, [UR4+0x20], UR6 ;  /* 0x0000200604ff75b2 */ /* 0x0006620008000100 */
[----:B------:R3:W1:Y:S01]  /*0690*/  SYNCS.EXCH.64 URZ, [UR4+0x10], UR8 ;  /* 0x0000100804ff75b2 */ /* 0x0006620008000100 */
[----:B------:R3:W1:Y:S01]  /*06a0*/  SYNCS.EXCH.64 URZ, [UR4+0x28], UR6 ;  /* 0x0000280604ff75b2 */ /* 0x0006620008000100 */
[----:B------:R-:W-:Y:S01]  /*06b0*/  NOP ;  /* 0x0000000000007918 */ /* 0x000fe20000000000 */
.L_x_9:
[----:B------:R-:W2:Y:S01]  /*06c0*/  SHFL.IDX PT, R0, R77, RZ, 0x1f ;  /* 0x00001fff4d007589 */ /* 0x000ea200000e0000 */
[----:B------:R-:W-:Y:S01]  /*06d0*/  NOP ;  /* 0x0000000000007918 */ /* 0x000fe20000000000 */
[----:B--2---:R-:W-:-:S13]  /*06e0*/  ISETP.NE.AND P0, PT, R0, 0x1, PT ;  /* 0x000000010000780c */ /* 0x004fda0003f05270 */
[----:B------:R-:W-:Y:S05]  /*06f0*/  @P0 BRA `(.L_x_10) ;  /* 0x0000000000540947 */ /* 0x000fea0003800000 */
[----:B---3--:R-:W-:Y:S01]  /*0700*/  UMOV UR4, 0x400 ;  /* 0x0000040000047882 */ /* 0x008fe20000000000 */
        /* <DEDUP_REMOVED lines=10> */
[----:B------:R-:W2:Y:S02]  /*07b0*/  FENCE.VIEW.ASYNC.S ;  /* 0x00000000000073c6 */ /* 0x000ea40000000000 */
[----:B--2---:R2:W3:Y:S08]  /*07c0*/  SYNCS.EXCH.64 URZ, [UR4+0x30], UR8 ;  /* 0x0000300804ff75b2 */ /* 0x0044f00008000100 */
[----:B------:R2:W1:Y:S01]  /*07d0*/  SYNCS.EXCH.64 URZ, [UR4+0x50], UR6 ;  /* 0x0000500604ff75b2 */ /* 0x0004620008000100 */
[----:B------:R2:W1:Y:S01]  /*07e0*/  SYNCS.EXCH.64 URZ, [UR4+0x38], UR8 ;  /* 0x0000380804ff75b2 */ /* 0x0004620008000100 */
[----:B------:R2:W1:Y:S01]  /*07f0*/  SYNCS.EXCH.64 URZ, [UR4+0x58], UR6 ;  /* 0x0000580604ff75b2 */ /* 0x0004620008000100 */
[----:B------:R2:W1:Y:S01]  /*0800*/  SYNCS.EXCH.64 URZ, [UR4+0x40], UR8 ;  /* 0x0000400804ff75b2 */ /* 0x0004620008000100 */
[----:B------:R2:W1:Y:S01]  /*0810*/  SYNCS.EXCH.64 URZ, [UR4+0x60], UR6 ;  /* 0x0000600604ff75b2 */ /* 0x0004620008000100 */
[----:B------:R2:W1:Y:S01]  /*0820*/  SYNCS.EXCH.64 URZ, [UR4+0x48], UR8 ;  /* 0x0000480804ff75b2 */ /* 0x0004620008000100 */
[----:B------:R2:W1:Y:S01]  /*0830*/  SYNCS.EXCH.64 URZ, [UR4+0x68], UR6 ;  /* 0x0000680604ff75b2 */ /* 0x0004620008000100 */
[----:B------:R-:W-:Y:S01]  /*0840*/  NOP ;  /* 0x0000000000007918 */ /* 0x000fe20000000000 */
.L_x_10:
[----:B------:R-:W4:Y:S01]  /*0850*/  SHFL.IDX PT, R0, R77, RZ, 0x1f ;  /* 0x00001fff4d007589 */ /* 0x000f2200000e0000 */
[----:B------:R-:W-:Y:S01]  /*0860*/  NOP ;  /* 0x0000000000007918 */ /* 0x000fe20000000000 */
[----:B----4-:R-:W-:-:S13]  /*0870*/  ISETP.NE.AND P0, PT, R0, 0x3, PT ;  /* 0x000000030000780c */ /* 0x010fda0003f05270 */
[----:B------:R-:W-:Y:S05]  /*0880*/  @P0 BRA `(.L_x_11) ;  /* 0x00000000002c0947 */ /* 0x000fea0003800000 */
[----:B--23--:R-:W-:Y:S01]  /*0890*/  UMOV UR6, 0x400 ;  /* 0x0000040000067882 */ /* 0x00cfe20000000000 */
[----:B------:R-:W-:Y:S01]  /*08a0*/  UMOV UR4, 0x20 ;  /* 0x0000002000047882 */ /* 0x000fe20000000000 */
[----:B------:R-:W-:Y:S02]  /*08b0*/  ULEA UR6, UR46, UR6, 0x18 ;  /* 0x000000062e067291 */ /* 0x000fe4000f8ec0ff */
[----:B------:R-:W-:-:S04]  /*08c0*/  UIADD3 UR4, UPT, UPT, -UR4, 0x100000, URZ ;  /* 0x0010000004047890 */ /* 0x000fc8000fffe1ff */
[----:B------:R-:W-:Y:S02]  /*08d0*/  USHF.L.U32 UR5, UR4, 0xb, URZ ;  /* 0x0000000b04057899 */ /* 0x000fe400080006ff */
[----:B------:R-:W-:Y:S01]  /*08e0*/  USHF.L.U32 UR4, UR4, 0x1, URZ ;  /* 0x0000000104047899 */ /* 0x000fe200080006ff */
[----:B------:R-:W-:Y:S01]  /*08f0*/  ELECT P0, URZ, PT ;  /* 0x0000000000ff782f */ /* 0x000fe20003800000 */
[----:B------:R-:W2:Y:S10]  /*0900*/  FENCE.VIEW.ASYNC.S ;  /* 0x00000000000073c6 */ /* 0x000eb40000000000 */
[----:B--2---:R4:W2:Y:S01]  /*0910*/  SYNCS.EXCH.64 URZ, [UR6+0x70], UR4 ;  /* 0x0000700406ff75b2 */ /* 0x0048a20008000100 */
[----:B------:R4:W3:Y:S02]  /*0920*/  SYNCS.EXCH.64 URZ, [UR6+0x78], UR4 ;  /* 0x0000780406ff75b2 */ /* 0x0008e40008000100 */
[----:B----4-:R-:W-:Y:S01]  /*0930*/  NOP ;  /* 0x0000000000007918 */ /* 0x010fe20000000000 */
.L_x_11:
[----:B------:R-:W4:Y:S01]  /*0940*/  SHFL.IDX PT, R0, R77, RZ, 0x1f ;  /* 0x00001fff4d007589 */ /* 0x000f2200000e0000 */
[----:B------:R-:W-:Y:S01]  /*0950*/  NOP ;  /* 0x0000000000007918 */ /* 0x000fe20000000000 */
[----:B----4-:R-:W-:-:S13]  /*0960*/  ISETP.NE.AND P0, PT, R0, 0x4, PT ;  /* 0x000000040000780c */ /* 0x010fda0003f05270 */
[----:B------:R-:W-:Y:S05]  /*0970*/  @P0 BRA `(.L_x_12) ;  /* 0x0000000000480947 */ /* 0x000fea0003800000 */
[----:B--23--:R-:W-:Y:S01]  /*0980*/  UMOV UR4, 0x3a0 ;  /* 0x000003a000047882 */ /* 0x00cfe20000000000 */
[----:B------:R-:W-:Y:S01]  /*0990*/  UMOV UR6, 0x400 ;  /* 0x0000040000067882 */ /* 0x000fe20000000000 */
[----:B------:R-:W-:Y:S01]  /*09a0*/  USEL UR4, UR4, 0x320, UP3 ;  /* 0x0000032004047887 */ /* 0x000fe20009800000 */
        /* <DEDUP_REMOVED lines=10> */
[----:B--2---:R4:W2:Y:S08]  /*0a50*/  SYNCS.EXCH.64 URZ, [UR6+0x80], UR8 ;  /* 0x0000800806ff75b2 */ /* 0x0048b00008000100 */
[----:B------:R4:W3:Y:S01]  /*0a60*/  SYNCS.EXCH.64 URZ, [UR6+0x90], UR4 ;  /* 0x0000900406ff75b2 */ /* 0x0008e20008000100 */
[----:B------:R4:W1:Y:S01]  /*0a70*/  SYNCS.EXCH.64 URZ, [UR6+0x88], UR8 ;  /* 0x0000880806ff75b2 */ /* 0x0008620008000100 */
[----:B------:R4:W1:Y:S02]  /*0a80*/  SYNCS.EXCH.64 URZ, [UR6+0x98], UR4 ;  /* 0x0000980406ff75b2 */ /* 0x0008640008000100 */
[----:B----4-:R-:W-:Y:S01]  /*0a90*/  NOP ;  /* 0x0000000000007918 */ /* 0x010fe20000000000 */
.L_x_12:
[----:B------:R-:W4:Y:S01]  /*0aa0*/  SHFL.IDX PT, R0, R77, RZ, 0x1f ;  /* 0x00001fff4d007589 */ /* 0x000f2200000e0000 */
[----:B------:R-:W-:Y:S01]  /*0ab0*/  NOP ;  /* 0x0000000000007918 */ /* 0x000fe20000000000 */
[----:B----4-:R-:W-:-:S13]  /*0ac0*/  ISETP.NE.AND P0, PT, R0, 0x5, PT ;  /* 0x000000050000780c */ /* 0x010fda0003f05270 */
[----:B------:R-:W-:Y:S05]  /*0ad0*/  @P0 BRA `(.L_x_13) ;  /* 0x0000000000540947 */ /* 0x000fea0003800000 */
[----:B--23--:R-:W-:Y:S01]  /*0ae0*/  UMOV UR4, 0x400 ;  /* 0x0000040000047882 */ /* 0x00cfe20000000000 */
        /* <DEDUP_REMOVED lines=14> */
[----:B------:R4:W1:Y:S01]  /*0bd0*/  SYNCS.EXCH.64 URZ, [UR4+0xc8], UR8 ;  /* 0x0000c80804ff75b2 */ /* 0x0008620008000100 */
[----:B------:R4:W1:Y:S01]  /*0be0*/  SYNCS.EXCH.64 URZ, [UR4+0xb0], UR6 ;  /* 0x0000b00604ff75b2 */ /* 0x0008620008000100 */
[----:B------:R4:W1:Y:S01]  /*0bf0*/  SYNCS.EXCH.64 URZ, [UR4+0xd0], UR8 ;  /* 0x0000d00804ff75b2 */ /* 0x0008620008000100 */
[----:B------:R4:W1:Y:S01]  /*0c00*/  SYNCS.EXCH.64 URZ, [UR4+0xb8], UR6 ;  /* 0x0000b80604ff75b2 */ /* 0x0008620008000100 */
[----:B------:R4:W1:Y:S02]  /*0c10*/  SYNCS.EXCH.64 URZ, [UR4+0xd8], UR8 ;  /* 0x0000d80804ff75b2 */ /* 0x0008640008000100 */
[----:B----4-:R-:W-:Y:S01]  /*0c20*/  NOP ;  /* 0x0000000000007918 */ /* 0x010fe20000000000 */
.L_x_13:
[----:B------:R-:W4:Y:S01]  /*0c30*/  SHFL.IDX PT, R0, R77, RZ, 0x1f ;  /* 0x00001fff4d007589 */ /* 0x000f2200000e0000 */
[----:B------:R-:W-:Y:S01]  /*0c40*/  ISETP.NE.OR P1, PT, RZ, UR18, !P1 ;  /* 0x00000012ff007c0c */ /* 0x000fe2000cf25670 */
        /* <DEDUP_REMOVED lines=12> */
[----:B------:R4:W3:Y:S01]  /*0d10*/  SYNCS.EXCH.64 URZ, [UR4+0xf0], UR6 ;  /* 0x0000f00604ff75b2 */ /* 0x0008e20008000100 */
[----:B------:R4:W1:Y:S01]  /*0d20*/  SYNCS.EXCH.64 URZ, [UR4+0xe8], UR6 ;  /* 0x0000e80604ff75b2 */ /* 0x0008620008000100 */
[----:B------:R4:W1:Y:S02]  /*0d30*/  SYNCS.EXCH.64 URZ, [UR4+0xf8], UR6 ;  /* 0x0000f80604ff75b2 */ /* 0x0008640008000100 */
[----:B----4-:R-:W-:Y:S01]  /*0d40*/  NOP ;  /* 0x0000000000007918 */ /* 0x010fe20000000000 */
.L_x_14:
[----:B------:R-:W-:Y:S01]  /*0d50*/  VOTEU.ALL UP0, P1 ;  /* 0x0000000000ff7886 */ /* 0x000fe20000800000 */
[----:B--23--:R-:W-:Y:S01]  /*0d60*/  UMOV UR4, 0x20 ;  /* 0x0000002000047882 */ /* 0x00cfe20000000000 */
[----:B------:R-:W2:Y:S01]  /*0d70*/  LDCU UR7, c[0x0][0x36c] ;  /* 0x00006d80ff0777ac */ /* 0x000ea20008000800 */
[----:B------:R-:W-:Y:S01]  /*0d80*/  NOP ;  /* 0x0000000000007918 */ /* 0x000fe20000000000 */
[----:B------:R-:W-:Y:S01]  /*0d90*/  LOP3.LUT R0, R87, 0x1f, RZ, 0xc0, !PT ;  /* 0x0000001f57007812 */ /* 0x000fe200078ec0ff */
[----:B------:R-:W-:Y:S01]  /*0da0*/  @!UP0 UMOV UR6, 0x400 ;  /* 0x0000040000068882 */ /* 0x000fe20000000000 */
[----:B------:R-:W-:-:S04]  /*0db0*/  @!UP0 UIADD3 UR4, UPT, UPT, -UR4, 0x100000, URZ ;  /* 0x0010000004048890 */ /* 0x000fc8000fffe1ff */
[----:B------:R-:W-:Y:S02]  /*0dc0*/  @!UP0 USHF.L.U32 UR5, UR4, 0xb, URZ ;  /* 0x0000000b04058899 */ /* 0x000fe400080006ff */
[----:B------:R-:W-:Y:S02]  /*0dd0*/  @!UP0 USHF.L.U32 UR4, UR4, 0x1, URZ ;  /* 0x0000000104048899 */ /* 0x000fe400080006ff */
[----:B------:R-:W-:Y:S01]  /*0de0*/  @!UP0 ULEA UR6, UR46, UR6, 0x18 ;  /* 0x000000062e068291 */ /* 0x000fe2000f8ec0ff */
[----:B------:R-:W-:Y:S01]  /*0df0*/  VOTEU.ALL UP0, P1 ;  /* 0x0000000000ff7886 */ /* 0x000fe20000800000 */
[----:B------:R-:W-:Y:S02]  /*0e00*/  UISETP.NE.AND UP4, UPT, UR18, URZ, UPT ;  /* 0x000000ff1200728c */ /* 0x000fe4000bf85270 */
[----:B--2---:R-:W-:Y:S01]  /*0e10*/  UISETP.EQ.U32.AND UP5, UPT, UR7, 0x1, UPT ;  /* 0x000000010700788c */ /* 0x004fe2000bfa2070 */
[----:B------:R-:W2:Y:S07]  /*0e20*/  FENCE.VIEW.ASYNC.S ;  /* 0x00000000000073c6 */ /* 0x000eae0000000000 */
[----:B--2---:R2:W3:Y:S01]  /*0e30*/  @!UP0 SYNCS.EXCH.64 URZ, [UR6+0x100], UR4 ;  /* 0x0001000406ff85b2 */ /* 0x0044e20008000100 */
[----:B------:R-:W-:Y:S05]  /*0e40*/  BRA.U !UP5, `(.L_x_15) ;  /* 0x000000010d087547 */ /* 0x000fea000b800000 */
[----:B-1-3--:R-:W-:Y:S01]  /*0e50*/  UCGABAR_ARV ;  /* 0x00000000000079c7 */ /* 0x00afe20008000000 */
[----:B------:R-:W-:Y:S05]  /*0e60*/  BRA `(.L_x_16) ;  /* 0x0000000000047947 */ /* 0x000fea0003800000 */
.L_x_15:
[----:B-1-3--:R-:W-:Y:S01]  /*0e70*/  NOP ;  /* 0x0000000000007918 */ /* 0x00afe20000000000 */
.L_x_16:
[----:B------:R-:W1:Y:S01]  /*0e80*/  S2UR UR29, SR_CTAID.X ;  /* 0x00000000001d79c3 */ /* 0x000e620000002500 */
[----:B------:R-:W-:-:S05]  /*0e90*/  CS2R.32 R78, SR_CgaSize ;  /* 0x00000000004e7805 */ /* 0x000fca0000008a00 */
[----:B------:R-:W-:-:S05]  /*0ea0*/  IMAD R78, R78, -0xa0, RZ ;  /* 0xffffff604e4e7824 */ /* 0x000fca00078e02ff */
[----:B--2---:R-:W-:-:S14]  /*0eb0*/  R2UR UR5, R78 ;  /* 0x000000004e0572ca */ /* 0x004fdc00000e0000 */
[----:B------:R-:W2:Y:S01]  /*0ec0*/  LDCU UR5, c[0x0][UR5+0x2b0] ;  /* 0x00005600050577ac */ /* 0x000ea20008000800 */
[----:B------:R-:W-:-:S05]  /*0ed0*/  CS2R.32 R78, SR_CgaSize ;  /* 0x00000000004e7805 */ /* 0x000fca0000008a00 */
[----:B------:R-:W-:-:S05]  /*0ee0*/  IMAD R78, R78, -0xa0, RZ ;  /* 0xffffff604e4e7824 */ /* 0x000fca00078e02ff */
[----:B------:R-:W-:-:S14]  /*0ef0*/  R2UR UR4, R78 ;  /* 0x000000004e0472ca */ /* 0x000fdc00000e0000 */
[----:B------:R-:W3:Y:S01]  /*0f00*/  LDCU UR4, c[0x0][UR4+0x2b4] ;  /* 0x00005680040477ac */ /* 0x000ee20008000800 */
[----:B------:R-:W4:Y:S01]  /*0f10*/  S2UR UR7, SR_CTAID.Y ;  /* 0x00000000000779c3 */ /* 0x000f220000002600 */
[----:B------:R-:W-:-:S05]  /*0f20*/  CS2R.32 R78, SR_CgaSize ;  /* 0x00000000004e7805 */ /* 0x000fca0000008a00 */
[----:B------:R-:W-:-:S05]  /*0f30*/  IMAD R78, R78, -0xa0, RZ ;  /* 0xffffff604e4e7824 */ /* 0x000fca00078e02ff */
[----:B------:R-:W-:-:S14]  /*0f40*/  R2UR UR8, R78 ;  /* 0x000000004e0872ca */ /* 0x000fdc00000e0000 */
[----:B------:R-:W3:Y:S01]  /*0f50*/  LDCU UR8, c[0x0][UR8+0x2a0] ;  /* 0x00005400080877ac */ /* 0x000ee20008000800 */
[----:B------:R-:W-:Y:S01]  /*0f60*/  UISETP.GT.U32.AND UP0, UPT, UR27, 0xffff, UPT ;  /* 0x0000ffff1b00788c */ /* 0x000fe2000bf04070 */
[----:B------:R-:W3:Y:S01]  /*0f70*/  LDCU UR19, c[0x0][0xb24] ;  /* 0x00016480ff1377ac */ /* 0x000ee20008000800 */
[----:B------:R-:W1:Y:S01]  /*0f80*/  S2UR UR36, SR_CTAID.Z ;  /* 0x00000000002479c3 */ /* 0x000e620000002700 */
[----:B------:R-:W-:-:S05]  /*0f90*/  CS2R.32 R78, SR_CgaSize ;  /* 0x00000000004e7805 */ /* 0x000fca0000008a00 */
[----:B------:R-:W-:-:S05]  /*0fa0*/  IMAD R78, R78, -0xa0, RZ ;  /* 0xffffff604e4e7824 */ /* 0x000fca00078e02ff */
[----:B------:R-:W-:-:S14]  /*0fb0*/  R2UR UR63, R78 ;  /* 0x000000004e3f72ca */ /* 0x000fdc00000e0000 */
[----:B------:R-:W3:Y:S01]  /*0fc0*/  LDCU UR63, c[0x0][UR63+0x2a4] ;  /* 0x000054803f3f77ac */ /* 0x000ee20008000800 */
[----:B------:R-:W-:Y:S01]  /*0fd0*/  USHF.L.U32 UR24, UR46, 0x9, URZ ;  /* 0x000000092e187899 */ /* 0x000fe200080006ff */
[----:B-1----:R-:W-:Y:S01]  /*0fe0*/  I2FP.F32.U32 R3, UR29 ;  /* 0x0000001d00037c45 */ /* 0x002fe20008201000 */
[----:B------:R-:W-:Y:S01]  /*0ff0*/  UMOV UR32, 0x5 ;  /* 0x0000000500207882 */ /* 0x000fe20000000000 */
[----:B------:R-:W1:Y:S03]  /*1000*/  LDCU UR45, c[0x0][0xb24] ;  /* 0x00016480ff2d77ac */ /* 0x000e660008000800 */
[----:B--2---:R-:W-:Y:S01]  /*1010*/  FMUL R3, R3, UR5 ;  /* 0x0000000503037c20 */ /* 0x004fe20008400000 */
[----:B------:R-:W-:Y:S01]  /*1020*/  USEL UR5, UR27, 0xffff, !UP0 ;  /* 0x0000ffff1b057887 */ /* 0x000fe2000c000000 */
[----:B----4-:R-:W-:Y:S01]  /*1030*/  I2FP.F32.U32 R2, UR7 ;  /* 0x0000000700027c45 */ /* 0x010fe20008201000 */
[----:B------:R-:W2:Y:S03]  /*1040*/  LDCU UR31, c[0x0][0xb30] ;  /* 0x00016600ff1f77ac */ /* 0x000ea60008000800 */
[----:B------:R-:W4:Y:S01]  /*1050*/  F2I.U32.TRUNC.NTZ R3, R3 ;  /* 0x0000000300037305 */ /* 0x000f22000020f000 */
[----:B---3--:R-:W-:Y:S01]  /*1060*/  FMUL R2, R2, UR4 ;  /* 0x0000000402027c20 */ /* 0x008fe20008400000 */
[----:B------:R-:W-:-:S02]  /*1070*/  ULOP3.LUT UR25, UR5, 0xffff, URZ, 0xc0, !UPT ;  /* 0x0000ffff05197892 */ /* 0x000fc4000f8ec0ff */
[----:B------:R-:W-:Y:S01]  /*1080*/  UISETP.GE.AND UP2, UPT, UR19, 0x1, UPT ;  /* 0x000000011300788c */ /* 0x000fe2000bf46270 */
[----:B------:R-:W-:-:S03]  /*1090*/  UMOV UR30, UR7 ;  /* 0x00000007001e7c82 */ /* 0x000fc60008000000 */
[----:B------:R-:W3:Y:S01]  /*10a0*/  F2I.U32.TRUNC.NTZ R2, R2 ;  /* 0x0000000200027305 */ /* 0x000ee2000020f000 */
[----:B------:R-:W-:Y:S01]  /*10b0*/  UMOV UR20, UR29 ;  /* 0x0000001d00147c82 */ /* 0x000fe20008000000 */
[----:B----4-:R-:W-:Y:S02]  /*10c0*/  R2UR UR4, R3 ;  /* 0x00000000030472ca */ /* 0x010fe400000e0000 */
[----:B------:R-:W-:Y:S02]  /*10d0*/  PRMT R3, RZ, 0x7610, R3 ;  /* 0x00007610ff037816 */ /* 0x000fe40000000003 */
[----:B---3--:R-:W-:Y:S02]  /*10e0*/  R2UR UR6, R2 ;  /* 0x00000000020672ca */ /* 0x008fe400000e0000 */
[----:B------:R-:W-:-:S07]  /*10f0*/  PRMT R2, RZ, 0x7610, R2 ;  /* 0x00007610ff027816 */ /* 0x000fce0000000002 */
[----:B------:R-:W-:-:S04]  /*1100*/  UIADD3 UR5, UPT, UPT, -UR4, URZ, URZ ;  /* 0x000000ff04057290 */ /* 0x000fc8000fffe1ff */
[----:B------:R-:W-:Y:S02]  /*1110*/  UIMAD UR5, UR8, UR5, UR29 ;  /* 0x00000005080572a4 */ /* 0x000fe4000f8e021d */
[----:B------:R-:W-:-:S04]  /*1120*/  UIADD3 UR4, UPT, UPT, -UR6, URZ, URZ ;  /* 0x000000ff06047290 */ /* 0x000fc8000fffe1ff */
[----:B------:R-:W-:Y:S01]  /*1130*/  IMAD.U32 R78, RZ, RZ, UR5 ;  /* 0x00000005ff4e7e24 */ /* 0x000fe2000f8e00ff */
[----:B------:R-:W-:Y:S01]  /*1140*/  UIMAD UR63, UR63, UR4, UR7 ;  /* 0x000000043f3f72a4 */ /* 0x000fe2000f8e0207 */
[----:B-12---:R-:W-:Y:S11]  /*1150*/  BRA.U UP4, `(.L_x_17) ;  /* 0x0000000104407547 */ /* 0x006ff6000b800000 */
[----:B------:R-:W-:-:S13]  /*1160*/  R2UR UR4, R78 ;  /* 0x000000004e0472ca */ /* 0x000fda00000e0000 */
[----:B------:R-:W-:Y:S02]  /*1170*/  UISETP.GT.U32.AND UP0, UPT, UR4, 0x1, UPT ;  /* 0x000000010400788c */ /* 0x000fe4000bf04070 */
[----:B------:R-:W-:Y:S02]  /*1180*/  ULOP3.LUT UR4, UR4, 0xfffffffe, URZ, 0xc0, !UPT ;  /* 0xfffffffe04047892 */ /* 0x000fe4000f8ec0ff */
[----:B------:R-:W-:Y:S02]  /*1190*/  UISETP.NE.AND UP1, UPT, UR63, URZ, UP0 ;  /* 0x000000ff3f00728c */ /* 0x000fe40008725270 */
[----:B------:R-:W-:Y:S02]  /*11a0*/  UISETP.NE.AND UP0, UPT, UR63, 0x1, UP0 ;  /* 0x000000013f00788c */ /* 0x000fe40008705270 */
[----:B------:R-:W-:Y:S02]  /*11b0*/  USEL UR7, URZ, 0x1, UP1 ;  /* 0x00000001ff077887 */ /* 0x000fe40008800000 */
[----:B------:R-:W-:-:S02]  /*11c0*/  USEL UR6, URZ, 0x4, UP0 ;  /* 0x00000004ff067887 */ /* 0x000fc40008000000 */
[----:B------:R-:W-:Y:S02]  /*11d0*/  USEL UR5, URZ, 0x2, UP1 ;  /* 0x00000002ff057887 */ /* 0x000fe40008800000 */
[----:B------:R-:W-:Y:S02]  /*11e0*/  ULEA UR4, UR63, UR4, 0x1 ;  /* 0x000000043f047291 */ /* 0x000fe4000f8e08ff */
[----:B------:R-:W-:Y:S02]  /*11f0*/  USEL UR8, URZ, 0x8, UP0 ;  /* 0x00000008ff087887 */ /* 0x000fe40008000000 */
[----:B------:R-:W-:-:S03]  /*1200*/  UIADD3 UR5, UPT, UPT, UR5, UR6, UR7 ;  /* 0x0000000605057290 */ /* 0x000fc6000fffe007 */
[----:B------:R-:W-:Y:S01]  /*1210*/  UMOV UR6, 0x3 ;  /* 0x0000000300067882 */ /* 0x000fe20000000000 */
[----:B------:R-:W-:Y:S02]  /*1220*/  UIADD3 UR5, UPT, UPT, UR5, UR8, URZ ;  /* 0x0000000805057290 */ /* 0x000fe4000fffe0ff */
[----:B------:R-:W-:-:S04]  /*1230*/  USHF.L.U32 UR4, UR6, UR4, URZ ;  /* 0x0000000406047299 */ /* 0x000fc800080006ff */
[----:B------:R-:W-:Y:S02]  /*1240*/  MOV R3, UR5 ;  /* 0x0000000500037c02 */ /* 0x000fe40008000f00 */
[----:B------:R-:W-:Y:S02]  /*1250*/  IMAD.U32 R2, RZ, RZ, UR4 ;  /* 0x00000004ff027e24 */ /* 0x000fe4000f8e00ff */
.L_x_17:
[----:B------:R-:W-:Y:S05]  /*1260*/  BRA.U !UP2, `(.L_x_18) ;  /* 0x000000010ad47547 */ /* 0x000fea000b800000 */
[----:B------:R-:W1:Y:S01]  /*1270*/  LDCU.128 UR20, c[0x0][0xb10] ;  /* 0x00016200ff1477ac */ /* 0x000e620008000c00 */
[----:B------:R-:W2:Y:S01]  /*1280*/  LDCU UR6, c[0x0][0x370] ;  /* 0x00006e00ff0677ac */ /* 0x000ea20008000800 */
[----:B------:R-:W3:Y:S01]  /*1290*/  LDCU UR5, c[0x0][0x374] ;  /* 0x00006e80ff0577ac */ /* 0x000ee20008000800 */
[----:B------:R-:W4:Y:S01]  /*12a0*/  LDCU UR26, c[0x0][0xb0c] ;  /* 0x00016180ff1a77ac */ /* 0x000f220008000800 */
[----:B------:R-:W4:Y:S01]  /*12b0*/  LDCU UR4, c[0x0][0xb20] ;  /* 0x00016400ff0477ac */ /* 0x000f220008000800 */
[----:B------:R-:W4:Y:S01]  /*12c0*/  LDCU.64 UR8, c[0x0][0xb28] ;  /* 0x00016500ff0877ac */ /* 0x000f220008000a00 */
[----:B-1----:R-:W-:Y:S02]  /*12d0*/  UISETP.NE.AND UP0, UPT, UR22, 0x1, UPT ;  /* 0x000000011600788c */ /* 0x002fe4000bf05270 */
[----:B---3--:R-:W-:Y:S02]  /*12e0*/  UIMAD.WIDE.U32 UR10, UR5, UR23, URZ ;  /* 0x00000017050a72a5 */ /* 0x008fe4000f8e00ff */
[----:B--2---:R-:W-:-:S02]  /*12f0*/  UIMAD.WIDE.U32 UR12, UR6, UR20, URZ ;  /* 0x00000014060c72a5 */ /* 0x004fc4000f8e00ff */
[----:B----4-:R-:W-:Y:S02]  /*1300*/  UISETP.NE.AND UP1, UPT, UR26, 0x1, UPT ;  /* 0x000000011a00788c */ /* 0x010fe4000bf25270 */
[----:B------:R-:W-:Y:S01]  /*1310*/  UISETP.NE.AND UP2, UPT, UR19, 0x1, UPT ;  /* 0x000000011300788c */ /* 0x000fe2000bf45270 */
[----:B------:R-:W-:Y:S02]  /*1320*/  UMOV UR10, UR11 ;  /* 0x0000000b000a7c82 */ /* 0x000fe40008000000 */
[----:B------:R-:W-:Y:S01]  /*1330*/  UMOV UR12, UR13 ;  /* 0x0000000d000c7c82 */ /* 0x000fe20008000000 */
[----:B------:R-:W-:Y:S02]  /*1340*/  @UP0 USHF.R.U32.HI UR5, URZ, UR4, UR10 ;  /* 0x00000004ff050299 */ /* 0x000fe4000801160a */
[----:B------:R-:W-:Y:S02]  /*1350*/  UIMAD.WIDE.U32 UR16, UR30, UR23, URZ ;  /* 0x000000171e1072a5 */ /* 0x000fe4000f8e00ff */
[----:B------:R-:W-:-:S02]  /*1360*/  UIMAD.WIDE.U32 UR10, UR5, UR8, URZ ;  /* 0x00000008050a72a5 */ /* 0x000fc4000f8e00ff */
[----:B------:R-:W-:Y:S02]  /*1370*/  @UP1 USHF.R.U32.HI UR6, URZ, UR21, UR12 ;  /* 0x00000015ff061299 */ /* 0x000fe4000801160c */
[----:B------:R-:W-:Y:S02]  /*1380*/  UIMAD.WIDE.U32 UR14, UR29, UR20, URZ ;  /* 0x000000141d0e72a5 */ /* 0x000fe4000f8e00ff */
[----:B------:R-:W-:Y:S01]  /*1390*/  UIMAD.WIDE.U32 UR12, UR6, UR8, URZ ;  /* 0x00000008060c72a5 */ /* 0x000fe2000f8e00ff */
[----:B------:R-:W-:Y:S01]  /*13a0*/  UMOV UR16, UR17 ;  /* 0x0000001100107c82 */ /* 0x000fe20008000000 */
[----:B------:R-:W-:Y:S01]  /*13b0*/  UMOV UR10, UR11 ;  /* 0x0000000b000a7c82 */ /* 0x000fe20008000000 */
[----:B------:R-:W-:Y:S02]  /*13c0*/  USHF.R.U32.HI UR16, URZ, UR4, UR16 ;  /* 0x00000004ff107299 */ /* 0x000fe40008011610 */
[----:B------:R-:W-:Y:S02]  /*13d0*/  @UP2 USHF.R.U32.HI UR5, URZ, UR9, UR10 ;  /* 0x00000009ff052299 */ /* 0x000fe4000801160a */
[----:B------:R-:W-:Y:S01]  /*13e0*/  UMOV UR7, UR13 ;  /* 0x0000000d00077c82 */ /* 0x000fe20008000000 */
[----:B------:R-:W-:Y:S01]  /*13f0*/  UMOV UR14, UR15 ;  /* 0x0000000f000e7c82 */ /* 0x000fe20008000000 */
[----:B------:R-:W-:-:S02]  /*1400*/  @UP2 USHF.R.U32.HI UR6, URZ, UR9, UR7 ;  /* 0x00000009ff062299 */ /* 0x000fc40008011607 */
[----:B------:R-:W-:Y:S02]  /*1410*/  USHF.R.U32.HI UR14, URZ, UR21, UR14 ;  /* 0x00000015ff0e7299 */ /* 0x000fe4000801160e */
[----:B------:R-:W-:Y:S02]  /*1420*/  USEL UR4, UR30, UR16, !UP0 ;  /* 0x000000101e047287 */ /* 0x000fe4000c000000 */
[----:B------:R-:W-:Y:S02]  /*1430*/  UIMAD UR7, UR5, UR19, URZ ;  /* 0x00000013050772a4 */ /* 0x000fe4000f8e02ff */
[----:B------:R-:W-:Y:S02]  /*1440*/  USEL UR5, UR29, UR14, !UP1 ;  /* 0x0000000e1d057287 */ /* 0x000fe4000c800000 */
[----:B------:R-:W-:Y:S02]  /*1450*/  UIMAD UR12, UR6, UR19, URZ ;  /* 0x00000013060c72a4 */ /* 0x000fe4000f8e02ff */
[----:B------:R-:W-:-:S02]  /*1460*/  UISETP.GE.AND UP0, UPT, UR4, UR7, UPT ;  /* 0x000000070400728c */ /* 0x000fc4000bf06270 */
[----:B------:R-:W-:Y:S02]  /*1470*/  UIMAD.WIDE.U32 UR10, UR4, UR8, URZ ;  /* 0x00000008040a72a5 */ /* 0x000fe4000f8e00ff */
[----:B------:R-:W-:Y:S02]  /*1480*/  UISETP.GE.OR UP0, UPT, UR5, UR12, UP0 ;  /* 0x0000000c0500728c */ /* 0x000fe40008706670 */
[----:B------:R-:W-:Y:S02]  /*1490*/  UIMAD.WIDE.U32 UR12, UR5, UR8, URZ ;  /* 0x00000008050c72a5 */ /* 0x000fe4000f8e00ff */
[----:B------:R-:W-:Y:S01]  /*14a0*/  UIADD3 UR10, UPT, UPT, -UR4, URZ, URZ ;  /* 0x000000ff040a7290 */ /* 0x000fe2000fffe1ff */
[----:B------:R-:W-:Y:S01]  /*14b0*/  UMOV UR8, UR11 ;  /* 0x0000000b00087c82 */ /* 0x000fe20008000000 */
[----:B------:R-:W-:Y:S02]  /*14c0*/  UIADD3 UR20, UPT, UPT, -UR5, URZ, URZ ;  /* 0x000000ff05147290 */ /* 0x000fe4000fffe1ff */
[----:B------:R-:W-:-:S03]  /*14d0*/  USHF.R.U32.HI UR8, URZ, UR9, UR8 ;  /* 0x00000009ff087299 */ /* 0x000fc60008011608 */
[----:B------:R-:W-:Y:S01]  /*14e0*/  @!UP0 UMOV UR7, UR13 ;  /* 0x0000000d00078c82 */ /* 0x000fe20008000000 */
[----:B------:R-:W-:Y:S02]  /*14f0*/  UIMAD UR30, UR22, UR10, UR30 ;  /* 0x0000000a161e72a4 */ /* 0x000fe4000f8e021e */
[----:B------:R-:W-:Y:S02]  /*1500*/  USEL UR8, UR4, UR8, !UP2 ;  /* 0x0000000804087287 */ /* 0x000fe4000d000000 */
[----:B------:R-:W-:Y:S02]  /*1510*/  @!UP0 USHF.R.U32.HI UR7, URZ, UR9, UR7 ;  /* 0x00000009ff078299 */ /* 0x000fe40008011607 */
[----:B------:R-:W-:Y:S02]  /*1520*/  UIADD3 UR9, UPT, UPT, -UR8, URZ, URZ ;  /* 0x000000ff08097290 */ /* 0x000fe4000fffe1ff */
[----:B------:R-:W-:Y:S02]  /*1530*/  @!UP0 USEL UR7, UR5, UR7, !UP2 ;  /* 0x0000000705078287 */ /* 0x000fe4000d000000 */
[----:B------:R-:W-:-:S02]  /*1540*/  UIMAD UR9, UR19, UR9, UR4 ;  /* 0x00000009130972a4 */ /* 0x000fc4000f8e0204 */
[----:B------:R-:W-:Y:S02]  /*1550*/  @!UP0 UIADD3 UR8, UPT, UPT, UR8, -UR7, URZ ;  /* 0x8000000708088290 */ /* 0x000fe4000fffe0ff */
[----:B------:R-:W-:Y:S02]  /*1560*/  @!UP0 UIMAD UR6, UR9, UR6, UR7 ;  /* 0x00000006090682a4 */ /* 0x000fe4000f8e0207 */
[----:B------:R-:W-:Y:S02]  /*1570*/  @!UP0 UIMAD UR4, UR8, UR19, UR5 ;  /* 0x00000013080482a4 */ /* 0x000fe4000f8e0205 */
[----:B------:R-:W-:Y:S02]  /*1580*/  UIMAD UR20, UR26, UR20, UR29 ;  /* 0x000000141a1472a4 */ /* 0x000fe4000f8e021d */
[----:B------:R-:W-:Y:S01]  /*1590*/  UIMAD UR30, UR4, UR22, UR30 ;  /* 0x00000016041e72a4 */ /* 0x000fe2000f8e021e */
[----:B------:R-:W-:Y:S02]  /*15a0*/  @!UP0 UMOV UR5, UR6 ;  /* 0x0000000600058c82 */ /* 0x000fe40008000000 */
[----:B------:R-:W-:-:S12]  /*15b0*/  UIMAD UR20, UR5, UR26, UR20 ;  /* 0x0000001a051472a4 */ /* 0x000fd8000f8e0214 */
.L_x_18:
[----:B------:R-:W-:Y:S02]  /*15c0*/  UISETP.NE.AND UP1, UPT, UR31, 0x1, UPT ;  /* 0x000000011f00788c */ /* 0x000fe4000bf25270 */
[----:B------:R-:W-:Y:S02]  /*15d0*/  UISETP.NE.AND UP0, UPT, UR18, 0x2, UPT ;  /* 0x000000021200788c */ /* 0x000fe4000bf05270 */
[----:B------:R-:W-:Y:S02]  /*15e0*/  ULOP3.LUT UR24, UR24, 0x400, URZ, 0xc0, !UPT ;  /* 0x0000040018187892 */ /* 0x000fe4000f8ec0ff */
[----:B------:R-:W-:-:S03]  /*15f0*/  USHF.L.U32 UR21, UR32, UR25, URZ ;  /* 0x0000001920157299 */ /* 0x000fc600080006ff */
[----:B------:R-:W-:Y:S09]  /*1600*/  BRA.U UP1, `(.L_x_19) ;  /* 0x0000000101447547 */ /* 0x000ff2000b800000 */
[----:B------:R-:W1:Y:S01]  /*1610*/  LDCU.128 UR8, c[0x0][0xb10] ;  /* 0x00016200ff0877ac */ /* 0x000e620008000c00 */
[----:B------:R-:W2:Y:S01]  /*1620*/  LDCU UR12, c[0x0][0xb0c] ;  /* 0x00016180ff0c77ac */ /* 0x000ea20008000800 */
[----:B------:R-:W3:Y:S01]  /*1630*/  LDCU UR13, c[0x0][0xb20] ;  /* 0x00016400ff0d77ac */ /* 0x000ee20008000800 */
[----:B-1----:R-:W-:Y:S02]  /*1640*/  UIMAD.WIDE.U32 UR6, UR20, UR8, URZ ;  /* 0x00000008140672a5 */ /* 0x002fe4000f8e00ff */
[----:B------:R-:W-:Y:S02]  /*1650*/  UIMAD.WIDE.U32 UR4, UR30, UR11, URZ ;  /* 0x0000000b1e0472a5 */ /* 0x000fe4000f8e00ff */
[----:B--2---:R-:W-:Y:S02]  /*1660*/  UISETP.NE.AND UP2, UPT, UR12, 0x1, UPT ;  /* 0x000000010c00788c */ /* 0x004fe4000bf45270 */
[----:B------:R-:W-:Y:S01]  /*1670*/  UISETP.NE.AND UP1, UPT, UR10, 0x1, UPT ;  /* 0x000000010a00788c */ /* 0x000fe2000bf25270 */
[----:B------:R-:W-:-:S02]  /*1680*/  UMOV UR6, UR7 ;  /* 0x0000000700067c82 */ /* 0x000fc40008000000 */
[----:B------:R-:W-:Y:S01]  /*1690*/  UMOV UR4, UR5 ;  /* 0x0000000500047c82 */ /* 0x000fe20008000000 */
[----:B------:R-:W-:Y:S02]  /*16a0*/  USHF.R.U32.HI UR6, URZ, UR9, UR6 ;  /* 0x00000009ff067299 */ /* 0x000fe40008011606 */
[----:B---3--:R-:W-:Y:S02]  /*16b0*/  USHF.R.U32.HI UR4, URZ, UR13, UR4 ;  /* 0x0000000dff047299 */ /* 0x008fe40008011604 */
[----:B------:R-:W-:Y:S02]  /*16c0*/  USEL UR5, UR20, UR6, !UP2 ;  /* 0x0000000614057287 */ /* 0x000fe4000d000000 */
[----:B------:R-:W-:-:S04]  /*16d0*/  USEL UR4, UR30, UR4, !UP1 ;  /* 0x000000041e047287 */ /* 0x000fc8000c800000 */
[----:B------:R-:W-:Y:S02]  /*16e0*/  UIADD3 UR6, UPT, UPT, -UR4, UR5, URZ ;  /* 0x0000000504067290 */ /* 0x000fe4000fffe1ff */
[----:B------:R-:W-:Y:S02]  /*16f0*/  UIADD3 UR4, UPT, UPT, UR4, -UR5, URZ ;  /* 0x8000000504047290 */ /* 0x000fe4000fffe0ff */
[----:B------:R-:W-:Y:S02]  /*1700*/  UIMAD UR30, UR6, UR10, UR30 ;  /* 0x0000000a061e72a4 */ /* 0x000fe4000f8e021e */
[----:B------:R-:W-:-:S12]  /*1710*/  UIMAD UR20, UR4, UR12, UR20 ;  /* 0x0000000c041472a4 */ /* 0x000fd8000f8e0214 */
.L_x_19:
[----:B------:R-:W-:Y:S05]  /*1720*/  BRA.U !UP5, `(.L_x_20) ;  /* 0x000000010d0c7547 */ /* 0x000fea000b800000 */
[----:B------:R-:W-:Y:S01]  /*1730*/  UCGABAR_WAIT ;  /* 0x0000000000007dc7 */ /* 0x000fe20008000000 */
[----:B------:R-:W-:Y:S01]  /*1740*/  CCTL.IVALL ;  /* 0x00000000ff00798f */ /* 0x000fe20002000000 */
[----:B------:R-:W-:Y:S05]  /*1750*/  BRA `(.L_x_21) ;  /* 0x0000000000047947 */ /* 0x000fea0003800000 */
.L_x_20:
[----:B------:R-:W-:Y:S06]  /*1760*/  BAR.SYNC.DEFER_BLOCKING 0x0 ;  /* 0x0000000000007b1d */ /* 0x000fec0000010000 */
.L_x_21:
[----:B------:R-:W-:Y:S05]  /*1770*/  BRA.U UP0, `(.L_x_22) ;  /* 0x0000001100c87547 */ /* 0x000fea000b800000 */
[----:B------:R-:W1:Y:S01]  /*1780*/  LDCU UR6, c[0x0][0x38c] ;  /* 0x00007180ff0677ac */ /* 0x000e620008000800 */
[----:B------:R-:W-:Y:S01]  /*1790*/  PLOP3.LUT P1, PT, PT, PT, UP3, 0x80, 0x8 ;  /* 0x000000000008781c */ /* 0x000fe20003f2f038 */
[----:B------:R-:W-:Y:S01]  /*17a0*/  IMAD.MOV.U32 R12, RZ, RZ, 0x1 ;  /* 0x00000001ff0c7424 */ /* 0x000fe200078e00ff */
[----:B------:R-:W-:Y:S01]  /*17b0*/  ISETP.NE.AND P2, PT, R0, RZ, P3 ;  /* 0x000000ff0000720c */ /* 0x000fe20001f45270 */
[----:B------:R-:W-:Y:S01]  /*17c0*/  USHF.L.U32 UR7, UR29, 0x6, URZ ;  /* 0x000000061d077899 */ /* 0x000fe200080006ff */
[----:B------:R-:W-:Y:S01]  /*17d0*/  PLOP3.LUT P1, PT, P1, PT, PT, 0x8, 0x80 ;  /* 0x000000000080781c */ /* 0x000fe20000f2e170 */
[----:B------:R-:W-:Y:S01]  /*17e0*/  USHF.L.U32 UR47, UR29, 0x7, URZ ;  /* 0x000000071d2f7899 */ /* 0x000fe200080006ff */
[----:B------:R-:W-:Y:S01]  /*17f0*/  CS2R R10, SRZ ;  /* 0x00000000000a7805 */ /* 0x000fe2000001ff00 */
[----:B------:R-:W-:Y:S01]  /*1800*/  UISETP.NE.AND UP1, UPT, UR18, URZ, UPT ;  /* 0x000000ff1200728c */ /* 0x000fe2000bf25270 */
[----:B------:R-:W-:Y:S01]  /*1810*/  IMAD.MOV.U32 R9, RZ, RZ, RZ ;  /* 0x000000ffff097224 */ /* 0x000fe200078e00ff */
[----:B------:R-:W2:Y:S01]  /*1820*/  LDCU UR39, c[0x0][0x370] ;  /* 0x00006e00ff2777ac */ /* 0x000ea20008000800 */
[----:B------:R-:W-:Y:S01]  /*1830*/  IMAD.MOV.U32 R8, RZ, RZ, 0x1 ;  /* 0x00000001ff087424 */ /* 0x000fe200078e00ff */
[----:B------:R-:W3:Y:S01]  /*1840*/  LDCU.64 UR26, c[0x0][0x348] ;  /* 0x00006900ff1a77ac */ /* 0x000ee20008000a00 */
[----:B-1----:R-:W-:-:S02]  /*1850*/  UIADD3 UR5, UPT, UPT, UR6, 0x1f, URZ ;  /* 0x0000001f06057890 */ /* 0x002fc4000fffe0ff */
[----:B------:R-:W-:Y:S02]  /*1860*/  UIADD3 UR48, UPT, UPT, UR6, 0x3e, URZ ;  /* 0x0000003e06307890 */ /* 0x000fe4000fffe0ff */
[----:B------:R-:W-:Y:S01]  /*1870*/  USHF.R.S32.HI UR4, URZ, 0x1f, UR5 ;  /* 0x0000001fff047899 */ /* 0x000fe20008011405 */
[----:B------:R-:W1:Y:S03]  /*1880*/  LDCU UR38, c[0x0][0x374] ;  /* 0x00006e80ff2677ac */ /* 0x000e660008000800 */
[----:B------:R-:W-:Y:S02]  /*1890*/  ULEA.HI UR4, UR4, UR5, URZ, 0x5 ;  /* 0x0000000504047291 */ /* 0x000fe4000f8f28ff */
[----:B------:R-:W-:Y:S02]  /*18a0*/  UIADD3 UR5, UPT, UPT, UR6, -0x1, URZ ;  /* 0xffffffff06057890 */ /* 0x000fe4000fffe0ff */
[----:B------:R-:W-:-:S02]  /*18b0*/  USHF.R.S32.HI UR41, URZ, 0x5, UR4 ;  /* 0x00000005ff297899 */ /* 0x000fc40008011404 */
[----:B------:R-:W-:Y:S02]  /*18c0*/  UISETP.GE.U32.AND UP2, UPT, UR5, -0x3f, UPT ;  /* 0xffffffc10500788c */ /* 0x000fe4000bf46070 */
[----:B------:R-:W-:Y:S02]  /*18d0*/  UISETP.LT.U32.AND UP0, UPT, UR41, 0x3, UPT ;  /* 0x000000032900788c */ /* 0x000fe4000bf01070 */
[----:B------:R-:W-:Y:S02]  /*18e0*/  ULOP3.LUT UR5, UR7, 0x40, URZ, 0xc0, !UPT ;  /* 0x0000004007057892 */ /* 0x000fe4000f8ec0ff */
[----:B------:R-:W-:Y:S02]  /*18f0*/  USEL UR40, UR41, 0x3, UP0 ;  /* 0x0000000329287887 */ /* 0x000fe40008000000 */
[----:B------:R-:W-:Y:S02]  /*1900*/  ULEA.HI UR43, UR24, UR5, URZ, 0x1b ;  /* 0x00000005182b7291 */ /* 0x000fe4000f8fd8ff */
[----:B------:R-:W-:-:S02]  /*1910*/  UIADD3 UR4, UPT, UPT, UR40, -0x1, URZ ;  /* 0xffffffff28047890 */ /* 0x000fc4000fffe0ff */
[----:B------:R-:W-:Y:S02]  /*1920*/  @UP2 UIADD3 UR4, UPT, UPT, UR40, URZ, URZ ;  /* 0x000000ff28042290 */ /* 0x000fe4000fffe0ff */
[----:B------:R-:W-:Y:S02]  /*1930*/  ULOP3.LUT UR47, UR47, 0x80, URZ, 0xc0, !UPT ;  /* 0x000000802f2f7892 */ /* 0x000fe4000f8ec0ff */
[----:B------:R-:W-:Y:S02]  /*1940*/  USEL UR25, UR52, 0x2, UP1 ;  /* 0x0000000234197887 */ /* 0x000fe40008800000 */
[----:B------:R-:W-:Y:S02]  /*1950*/  UIADD3 UR44, UPT, UPT, UR41, -UR40, URZ ;  /* 0x80000028292c7290 */ /* 0x000fe4000fffe0ff */
[----:B------:R-:W-:Y:S02]  /*1960*/  UIADD3 UR28, UPT, UPT, UR4, 0x1, URZ ;  /* 0x00000001041c7890 */ /* 0x000fe4000fffe0ff */
[----:B------:R-:W-:Y:S01]  /*1970*/  UIADD3 UR42, UPT, UPT, -UR4, URZ, URZ ;  /* 0x000000ff042a7290 */ /* 0x000fe2000fffe1ff */
[----:B-123--:R-:W-:-:S11]  /*1980*/  UMOV UR5, URZ ;  /* 0x000000ff00057c82 */ /* 0x00efd60008000000 */
.L_x_42:
[----:B------:R-:W-:Y:S01]  /*1990*/  UISETP.NE.AND UP0, UPT, UR46, URZ, UPT ;  /* 0x000000ff2e00728c */ /* 0x000fe2000bf05270 */
[----:B------:R-:W1:Y:S08]  /*19a0*/  S2UR UR46, SR_CgaCtaId ;  /* 0x00000000002e79c3 */ /* 0x000e700000008800 */
[----:B------:R-:W-:Y:S05]  /*19b0*/  BRA.U UP0, `(.L_x_23) ;  /* 0x0000000100347547 */ /* 0x000fea000b800000 */
[----:B------:R-:W2:Y:S01]  /*19c0*/  S2R R0, SR_CgaCtaId ;  /* 0x0000000000007919 */ /* 0x000ea20000008800 */
[----:B------:R-:W-:-:S04]  /*19d0*/  MOV R2, 0x400 ;  /* 0x0000040000027802 */ /* 0x000fc80000000f00 */
[----:B--2---:R-:W-:Y:S02]  /*19e0*/  LEA R0, R0, R2, 0x18 ;  /* 0x0000000200007211 */ /* 0x004fe400078ec0ff */
[----:B------:R-:W-:-:S03]  /*19f0*/  SHF.L.U32 R2, R8, 0x1f, RZ ;  /* 0x0000001f08027819 */ /* 0x000fc600000006ff */
[----:B------:R-:W-:-:S04]  /*1a00*/  IMAD R0, R9, 0x8, R0 ;  /* 0x0000000809007824 */ /* 0x000fc800078e0200 */
[----:B------:R-:W2:Y:S02]  /*1a10*/  SYNCS.PHASECHK.TRANS64.TRYWAIT P0, [R0+URZ+0xf0], R2 ;  /* 0x0000f002000075a7 */ /* 0x000ea400080011ff */
[----:B--2---:R-:W-:Y:S05]  /*1a20*/  @!P0 BRA `(.L_x_24) ;  /* 0x0000008000d48947 */ /* 0x004fea0003800000 */
.L_x_142:
[----:B------:R-:W-:Y:S01]  /*1a30*/  VIADD R9, R9, 0x1 ;  /* 0x0000000109097836 */ /* 0x000fe20000000000 */
[----:B------:R2:W-:Y:S04]  /*1a40*/  SYNCS.ARRIVE.TRANS64.A1T0 RZ, [R0+URZ+0xe0], RZ ;  /* 0x0000e0ff00ff79a7 */ /* 0x0005e800081000ff */
[----:B------:R-:W-:-:S04]  /*1a50*/  ISETP.NE.AND P0, PT, R9, 0x2, PT ;  /* 0x000000020900780c */ /* 0x000fc80003f05270 */
[----:B------:R-:W-:Y:S02]  /*1a60*/  SEL R9, R9, RZ, P0 ;  /* 0x000000ff09097207 */ /* 0x000fe40000000000 */
[----:B--2---:R-:W-:-:S04]  /*1a70*/  SEL R0, RZ, 0x1, P0 ;  /* 0x00000001ff007807 */ /* 0x004fc80000000000 */
[----:B------:R-:W-:-:S07]  /*1a80*/  LOP3.LUT R8, R8, R0, RZ, 0x3c, !PT ;  /* 0x0000000008087212 */ /* 0x000fce00078e3cff */
.L_x_23:
[----:B------:R-:W-:Y:S01]  /*1a90*/  UMOV UR6, 0x400 ;  /* 0x0000040000067882 */ /* 0x000fe20000000000 */
[----:B------:R-:W-:Y:S01]  /*1aa0*/  SHF.L.U32 R0, R12, 0x1f, RZ ;  /* 0x0000001f0c007819 */ /* 0x000fe200000006ff */
[----:B-1----:R-:W-:Y:S02]  /*1ab0*/  ULEA UR6, UR46, UR6, 0x18 ;  /* 0x000000062e067291 */ /* 0x002fe4000f8ec0ff */
[----:B------:R-:W-:Y:S02]  /*1ac0*/  UISETP.GE.U32.AND UP0, UPT, UR48, 0x3f, UPT ;  /* 0x0000003f3000788c */ /* 0x000fe4000bf06070 */
[----:B------:R-:W-:Y:S02]  /*1ad0*/  ULEA UR4, UR5, UR6, 0x3 ;  /* 0x0000000605047291 */ /* 0x000fe4000f8e18ff */
[----:B------:R-:W-:Y:S01]  /*1ae0*/  ULEA UR11, UR30, UR47, 0x8 ;  /* 0x0000002f1e0b7291 */ /* 0x000fe2000f8e40ff */
[----:B------:R-:W-:-:S06]  /*1af0*/  UMOV UR7, URZ ;  /* 0x000000ff00077c82 */ /* 0x000fcc0008000000 */
[----:B------:R1:W2:Y:S01]  /*1b00*/  SYNCS.PHASECHK.TRANS64.TRYWAIT P0, [UR4+0x18], R0 ;  /* 0x00001800ff0075a7 */ /* 0x0002a20008001104 */
[----:B------:R-:W-:-:S04]  /*1b10*/  ULEA.HI UR4, UR20, UR20, URZ, 0x1 ;  /* 0x0000001414047291 */ /* 0x000fc8000f8f08ff */
[----:B------:R-:W-:-:S04]  /*1b20*/  USHF.L.U32 UR4, UR4, 0x6, URZ ;  /* 0x0000000604047899 */ /* 0x000fc800080006ff */
[----:B------:R-:W-:-:S04]  /*1b30*/  ULOP3.LUT UR35, UR4, 0xffffff80, URZ, 0xc0, !UPT ;  /* 0xffffff8004237892 */ /* 0x000fc8000f8ec0ff */
[----:B------:R-:W-:Y:S01]  /*1b40*/  UIADD3 UR35, UPT, UPT, UR43, UR35, URZ ;  /* 0x000000232b237290 */ /* 0x000fe2000fffe0ff */
[----:B------:R-:W-:Y:S11]  /*1b50*/  BRA.U !UP0, `(.L_x_25) ;  /* 0x0000000108c47547 */ /* 0x000ff6000b800000 */
[----:B------:R-:W-:Y:S01]  /*1b60*/  UMOV UR13, UR42 ;  /* 0x0000002a000d7c82 */ /* 0x000fe20008000000 */
[----:B------:R-:W-:Y:S01]  /*1b70*/  UMOV UR4, UR5 ;  /* 0x0000000500047c82 */ /* 0x000fe20008000000 */
[----:B------:R-:W-:-:S05]  /*1b80*/  UMOV UR34, URZ ;  /* 0x000000ff00227c82 */ /* 0x000fca0008000000 */
.L_x_31:
[----:B------:R-:W-:Y:S01]  /*1b90*/  ULEA UR33, UR4, UR6, 0x3 ;  /* 0x0000000604217291 */ /* 0x000fe2000f8e18ff */
[----:B--2---:R-:W-:Y:S01]  /*1ba0*/  @P3 MOV R2, 0x3000 ;  /* 0x0000300000023802 */ /* 0x004fe20000000f00 */
[----:B--234-:R-:W-:Y:S10]  /*1bb0*/  @P0 BRA `(.L_x_26) ;  /* 0x00000000000c0947 */ /* 0x01cff40003800000 */
[----:B------:R-:W-:-:S04]  /*1bc0*/  SHF.L.U32 R3, R12, 0x1f, RZ ;  /* 0x0000001f0c037819 */ /* 0x000fc800000006ff */
[----:B------:R-:W2:Y:S02]  /*1bd0*/  SYNCS.PHASECHK.TRANS64.TRYWAIT P0, [UR33+0x18], R3 ;  /* 0x00001803ff0075a7 */ /* 0x000ea40008001121 */
[----:B--2---:R-:W-:Y:S05]  /*1be0*/  @!P0 BRA `(.L_x_27) ;  /* 0x0000008000788947 */ /* 0x004fea0003800000 */
.L_x_26:
[----:B------:R2:W-:Y:S01]  /*1bf0*/  @P3 SYNCS.ARRIVE.TRANS64 RZ, [UR33], R2 ;  /* 0x00000002ffff39a7 */ /* 0x0005e20008000021 */
[----:B------:R-:W-:Y:S02]  /*1c00*/  ULOP3.LUT UR5, UR25, 0x2, URZ, 0xfc, !UPT ;  /* 0x0000000219057892 */ /* 0x000fe4000f8efcff */
[----:B------:R-:W-:Y:S02]  /*1c10*/  UIADD3 UR13, UPT, UPT, UR13, 0x1, URZ ;  /* 0x000000010d0d7890 */ /* 0x000fe4000fffe0ff */
[----:B------:R-:W-:Y:S02]  /*1c20*/  UISETP.NE.AND UP0, UPT, UR5, 0x2, UPT ;  /* 0x000000020500788c */ /* 0x000fe4000bf05270 */
[----:B------:R-:W-:-:S07]  /*1c30*/  UISETP.NE.AND UP2, UPT, UR13, 0x1, UPT ;  /* 0x000000010d00788c */ /* 0x000fce000bf45270 */
[----:B------:R-:W-:Y:S05]  /*1c40*/  BRA.U UP0, `(.L_x_28) ;  /* 0x0000000100047547 */ /* 0x000fea000b800000 */
[----:B------:R-:W-:Y:S05]  /*1c50*/  BPT.TRAP 0x1 ;  /* 0x000000040000795c */ /* 0x000fea0000300000 */
.L_x_28:
[----:B------:R-:W-:Y:S04]  /*1c60*/  BSSY.RECONVERGENT B0, `(.L_x_29) ;  /* 0x0000003000007945 */ /* 0x000fe80003800200 */
[----:B------:R-:W-:Y:S05]  /*1c70*/  @!P2 BRA `(.L_x_30) ;  /* 0x000000000004a947 */ /* 0x000fea0003800000 */
[----:B------:R-:W-:Y:S05]  /*1c80*/  BPT.TRAP 0x1 ;  /* 0x000000040000795c */ /* 0x000fea0000300000 */
.L_x_30:
[----:B------:R-:W-:Y:S05]  /*1c90*/  BSYNC.RECONVERGENT B0 ;  /* 0x0000000000007941 */ /* 0x000fea0003800200 */
.L_x_29:
[----:B------:R-:W-:Y:S02]  /*1ca0*/  UIADD3 UR5, UPT, UPT, UR4, 0x1, URZ ;  /* 0x0000000104057890 */ /* 0x000fe4000fffe0ff */
[----:B------:R-:W-:Y:S02]  /*1cb0*/  ULEA UR32, UR4, UR24, 0xb ;  /* 0x0000001804207291 */ /* 0x000fe4000f8e58ff */
[----:B------:R-:W-:Y:S02]  /*1cc0*/  UISETP.NE.AND UP0, UPT, UR5, 0x3, UPT ;  /* 0x000000030500788c */ /* 0x000fe4000bf05270 */
[----:B------:R-:W-:Y:S02]  /*1cd0*/  UIADD3 UR16, UP1, UPT, UR26, 0x80, URZ ;  /* 0x000000801a107890 */ /* 0x000fe4000ff3e0ff */
[----:B------:R-:W-:Y:S02]  /*1ce0*/  USEL UR8, URZ, 0x1, UP0 ;  /* 0x00000001ff087887 */ /* 0x000fe40008000000 */
[----:B------:R-:W-:-:S02]  /*1cf0*/  USEL UR5, UR5, URZ, UP0 ;  /* 0x000000ff05057287 */ /* 0x000fc40008000000 */
[----:B------:R-:W-:Y:S02]  /*1d00*/  UIADD3 UR14, UP0, UPT, UR26, 0x180, URZ ;  /* 0x000001801a0e7890 */ /* 0x000fe4000ff1e0ff */
[----:B------:R-:W-:Y:S01]  /*1d10*/  LOP3.LUT R12, R12, UR8, RZ, 0x3c, !PT ;  /* 0x000000080c0c7c12 */ /* 0x000fe2000f8e3cff */
[----:B------:R-:W-:Y:S02]  /*1d20*/  ULEA UR8, UR4, UR6, 0xc ;  /* 0x0000000604087291 */ /* 0x000fe4000f8e60ff */
[----:B------:R-:W-:Y:S01]  /*1d30*/  ULEA UR7, UR5, UR6, 0x3 ;  /* 0x0000000605077291 */ /* 0x000fe2000f8e18ff */
[----:B-1----:R-:W-:Y:S01]  /*1d40*/  SHF.L.U32 R0, R12, 0x1f, RZ ;  /* 0x0000001f0c007819 */ /* 0x002fe200000006ff */
[----:B------:R-:W-:Y:S02]  /*1d50*/  ULOP3.LUT UR33, UR33, 0xfefffff8, URZ, 0xc0, !UPT ;  /* 0xfefffff821217892 */ /* 0x000fe4000f8ec0ff */
[----:B------:R-:W-:Y:S02]  /*1d60*/  UIADD3.X UR17, UPT, UPT, URZ, UR27, URZ, UP1, !UPT ;  /* 0x0000001bff117290 */ /* 0x000fe40008ffe4ff */
[----:B------:R-:W-:-:S02]  /*1d70*/  UIADD3 UR32, UPT, UPT, UR6, 0x6300, UR32 ;  /* 0x0000630006207890 */ /* 0x000fc4000fffe020 */
[----:B------:R-:W-:Y:S01]  /*1d80*/  UPRMT UR4, URZ, 0x5410, UR21 ;  /* 0x00005410ff047896 */ /* 0x000fe20008000015 */
[----:B------:R3:W4:Y:S01]  /*1d90*/  SYNCS.PHASECHK.TRANS64.TRYWAIT P0, [UR7+0x18], R0 ;  /* 0x00001800ff0075a7 */ /* 0x0007220008001107 */
[----:B------:R-:W-:Y:S02]  /*1da0*/  UIADD3 UR8, UPT, UPT, UR8, 0x7b00, URZ ;  /* 0x00007b0008087890 */ /* 0x000fe4000fffe0ff */
[----:B------:R-:W-:Y:S01]  /*1db0*/  UIADD3.X UR15, UPT, UPT, URZ, UR27, URZ, UP0, !UPT ;  /* 0x0000001bff0f7290 */ /* 0x000fe200087fe4ff */
[----:B------:R-:W-:Y:S01]  /*1dc0*/  UMOV UR18, 0x0 ;  /* 0x0000000000127882 */ /* 0x000fe20000000000 */
[----:B------:R-:W-:Y:S01]  /*1dd0*/  UMOV UR19, 0x10000000 ;  /* 0x1000000000137882 */ /* 0x000fe20000000000 */
[----:B------:R-:W-:Y:S01]  /*1de0*/  UMOV UR10, UR34 ;  /* 0x00000022000a7c82 */ /* 0x000fe20008000000 */
[----:B------:R-:W-:Y:S01]  /*1df0*/  UMOV UR12, UR36 ;  /* 0x00000024000c7c82 */ /* 0x000fe20008000000 */
[----:B------:R-:W-:Y:S01]  /*1e00*/  UMOV UR9, UR33 ;  /* 0x0000002100097c82 */ /* 0x000fe20008000000 */
[----:B------:R1:W-:Y:S01]  /*1e10*/  UTMALDG.3D.MULTICAST.2CTA [UR32], [UR16], UR4, desc[UR18] ;  /* 0x00001220100073b4 */ /* 0x0003e20008211804 */
[----:B------:R-:W-:-:S02]  /*1e20*/  UMOV UR7, UR28 ;  /* 0x0000001c00077c82 */ /* 0x000fc40008000000 */
[----:B------:R3:W-:Y:S01]  /*1e30*/  UTMALDG.3D.2CTA [UR8], [UR14], desc[UR18] ;  /* 0x000012080e0075b4 */ /* 0x0007e20008211000 */
[----:B-1----:R-:W-:Y:S01]  /*1e40*/  UIADD3 UR34, UPT, UPT, UR34, 0x20, URZ ;  /* 0x0000002022227890 */ /* 0x002fe2000fffe0ff */
[----:B------:R-:W-:Y:S01]  /*1e50*/  UMOV UR4, UR5 ;  /* 0x0000000500047c82 */ /* 0x000fe20008000000 */
[----:B------:R-:W-:Y:S10]  /*1e60*/  BRA.U UP2, `(.L_x_31) ;  /* 0xfffffffd02487547 */ /* 0x000ff4000b83ffff */
.L_x_25:
[----:B------:R-:W-:Y:S01]  /*1e70*/  ULEA UR4, UR5, UR6, 0x3 ;  /* 0x0000000605047291 */ /* 0x000fe2000f8e18ff */
[----:B-1-3--:R-:W-:Y:S01]  /*1e80*/  SHF.L.U32 R0, R12, 0x1f, RZ ;  /* 0x0000001f0c007819 */ /* 0x00afe200000006ff */
[----:B------:R-:W-:Y:S01]  /*1e90*/  @!P1 SYNCS.ARRIVE.TRANS64.A1T0 RZ, [UR6+0x78], RZ ;  /* 0x000078ffffff99a7 */ /* 0x000fe20008100006 */
[----:B------:R-:W-:-:S06]  /*1ea0*/  UISETP.GT.AND UP0, UPT, UR41, UR40, UPT ;  /* 0x000000282900728c */ /* 0x000fcc000bf04270 */
[----:B--2-4-:R1:W2:Y:S03]  /*1eb0*/  SYNCS.PHASECHK.TRANS64.TRYWAIT P0, [UR4+0x18], R0 ;  /* 0x00001800ff0075a7 */ /* 0x0142a60008001104 */
[----:B------:R-:W-:Y:S05]  /*1ec0*/  BRA.U !UP0, `(.L_x_32) ;  /* 0x0000000108c47547 */ /* 0x000fea000b800000 */
[----:B------:R-:W-:Y:S01]  /*1ed0*/  UIADD3 UR13, UPT, UPT, UR44, UR7, URZ ;  /* 0x000000072c0d7290 */ /* 0x000fe2000fffe0ff */
[----:B------:R-:W-:-:S11]  /*1ee0*/  UMOV UR4, UR5 ;  /* 0x0000000500047c82 */ /* 0x000fd60008000000 */
.L_x_38:
[----:B------:R-:W-:Y:S01]  /*1ef0*/  ULEA UR17, UR4, UR6, 0x3 ;  /* 0x0000000604117291 */ /* 0x000fe2000f8e18ff */
[----:B--2---:R-:W-:Y:S01]  /*1f00*/  @P3 MOV R2, 0x3000 ;  /* 0x0000300000023802 */ /* 0x004fe20000000f00 */
[----:B--2-4-:R-:W-:Y:S10]  /*1f10*/  @P0 BRA `(.L_x_33) ;  /* 0x00000000000c0947 */ /* 0x014ff40003800000 */
[----:B------:R-:W-:-:S04]  /*1f20*/  SHF.L.U32 R3, R12, 0x1f, RZ ;  /* 0x0000001f0c037819 */ /* 0x000fc800000006ff */
[----:B------:R-:W2:Y:S02]  /*1f30*/  SYNCS.PHASECHK.TRANS64.TRYWAIT P0, [UR17+0x18], R3 ;  /* 0x00001803ff0075a7 */ /* 0x000ea40008001111 */
[----:B--2---:R-:W-:Y:S05]  /*1f40*/  @!P0 BRA `(.L_x_34) ;  /* 0x0000007c00b88947 */ /* 0x004fea0003800000 */
.L_x_33:
[----:B------:R2:W-:Y:S01]  /*1f50*/  @P3 SYNCS.ARRIVE.TRANS64 RZ, [UR17], R2 ;  /* 0x00000002ffff39a7 */ /* 0x0005e20008000011 */
[----:B------:R-:W-:-:S04]  /*1f60*/  ULOP3.LUT UR5, UR25, 0x2, URZ, 0xfc, !UPT ;  /* 0x0000000219057892 */ /* 0x000fc8000f8efcff */
[----:B------:R-:W-:-:S09]  /*1f70*/  UISETP.NE.AND UP0, UPT, UR5, 0x2, UPT ;  /* 0x000000020500788c */ /* 0x000fd2000bf05270 */
[----:B------:R-:W-:Y:S05]  /*1f80*/  BRA.U UP0, `(.L_x_35) ;  /* 0x0000000100047547 */ /* 0x000fea000b800000 */
[----:B------:R-:W-:Y:S05]  /*1f90*/  BPT.TRAP 0x1 ;  /* 0x000000040000795c */ /* 0x000fea0000300000 */
.L_x_35:
[----:B------:R-:W-:Y:S04]  /*1fa0*/  BSSY.RECONVERGENT B0, `(.L_x_36) ;  /* 0x0000003000007945 */ /* 0x000fe80003800200 */
[----:B------:R-:W-:Y:S05]  /*1fb0*/  @!P2 BRA `(.L_x_37) ;  /* 0x000000000004a947 */ /* 0x000fea0003800000 */
[----:B------:R-:W-:Y:S05]  /*1fc0*/  BPT.TRAP 0x1 ;  /* 0x000000040000795c */ /* 0x000fea0000300000 */
.L_x_37:
[----:B------:R-:W-:Y:S05]  /*1fd0*/  BSYNC.RECONVERGENT B0 ;  /* 0x0000000000007941 */ /* 0x000fea0003800200 */
.L_x_36:
[----:B------:R-:W-:Y:S02]  /*1fe0*/  UIADD3 UR5, UPT, UPT, UR4, 0x1, URZ ;  /* 0x0000000104057890 */ /* 0x000fe4000fffe0ff */
[----:B------:R-:W-:Y:S02]  /*1ff0*/  ULEA UR16, UR4, UR24, 0xb ;  /* 0x0000001804107291 */ /* 0x000fe4000f8e58ff */
[----:B------:R-:W-:Y:S02]  /*2000*/  UISETP.NE.AND UP0, UPT, UR5, 0x3, UPT ;  /* 0x000000030500788c */ /* 0x000fe4000bf05270 */
[----:B------:R-:W-:Y:S02]  /*2010*/  UIADD3 UR22, UP1, UPT, UR26, 0x80, URZ ;  /* 0x000000801a167890 */ /* 0x000fe4000ff3e0ff */
[----:B------:R-:W-:Y:S02]  /*2020*/  USEL UR9, URZ, 0x1, UP0 ;  /* 0x00000001ff097887 */ /* 0x000fe40008000000 */
[----:B------:R-:W-:-:S02]  /*2030*/  USEL UR5, UR5, URZ, UP0 ;  /* 0x000000ff05057287 */ /* 0x000fc40008000000 */
[----:B------:R-:W-:Y:S02]  /*2040*/  UIADD3 UR14, UP0, UPT, UR26, 0x180, URZ ;  /* 0x000001801a0e7890 */ /* 0x000fe4000ff1e0ff */
[----:B------:R-:W-:Y:S01]  /*2050*/  ULEA UR8, UR5, UR6, 0x3 ;  /* 0x0000000605087291 */ /* 0x000fe2000f8e18ff */
[----:B------:R-:W-:Y:S01]  /*2060*/  LOP3.LUT R12, R12, UR9, RZ, 0x3c, !PT ;  /* 0x000000090c0c7c12 */ /* 0x000fe2000f8e3cff */
[----:B------:R-:W-:Y:S02]  /*2070*/  USHF.L.U32 UR18, UR7, 0x5, URZ ;  /* 0x0000000507127899 */ /* 0x000fe400080006ff */
[----:B------:R-:W-:Y:S01]  /*2080*/  ULOP3.LUT UR17, UR17, 0xfefffff8, URZ, 0xc0, !UPT ;  /* 0xfefffff811117892 */ /* 0x000fe2000f8ec0ff */
[----:B-1----:R-:W-:Y:S01]  /*2090*/  SHF.L.U32 R0, R12, 0x1f, RZ ;  /* 0x0000001f0c007819 */ /* 0x002fe200000006ff */
[----:B------:R-:W-:Y:S02]  /*20a0*/  UIADD3 UR16, UPT, UPT, UR6, 0x6300, UR16 ;  /* 0x0000630006107890 */ /* 0x000fe4000fffe010 */
[----:B------:R-:W-:Y:S01]  /*20b0*/  UIADD3.X UR23, UPT, UPT, URZ, UR27, URZ, UP1, !UPT ;  /* 0x0000001bff177290 */ /* 0x000fe20008ffe4ff */
[----:B------:R3:W4:Y:S01]  /*20c0*/  SYNCS.PHASECHK.TRANS64.TRYWAIT P0, [UR8+0x18], R0 ;  /* 0x00001800ff0075a7 */ /* 0x0007220008001108 */
[----:B------:R-:W-:-:S02]  /*20d0*/  ULEA UR8, UR4, UR6, 0xc ;  /* 0x0000000604087291 */ /* 0x000fc4000f8e60ff */
[----:B------:R-:W-:Y:S02]  /*20e0*/  UPRMT UR4, URZ, 0x5410, UR21 ;  /* 0x00005410ff047896 */ /* 0x000fe40008000015 */
[----:B------:R-:W-:Y:S02]  /*20f0*/  UIADD3 UR8, UPT, UPT, UR8, 0x7b00, URZ ;  /* 0x00007b0008087890 */ /* 0x000fe4000fffe0ff */
[----:B------:R-:W-:Y:S01]  /*2100*/  UIADD3.X UR15, UPT, UPT, URZ, UR27, URZ, UP0, !UPT ;  /* 0x0000001bff0f7290 */ /* 0x000fe200087fe4ff */
[----:B------:R-:W-:Y:S01]  /*2110*/  UMOV UR30, 0x0 ;  /* 0x00000000001e7882 */ /* 0x000fe20000000000 */
[----:B------:R-:W-:Y:S01]  /*2120*/  UMOV UR31, 0x10000000 ;  /* 0x10000000001f7882 */ /* 0x000fe20000000000 */
[----:B------:R-:W-:Y:S01]  /*2130*/  UMOV UR19, UR35 ;  /* 0x0000002300137c82 */ /* 0x000fe20008000000 */
[----:B------:R-:W-:Y:S01]  /*2140*/  UMOV UR20, UR36 ;  /* 0x0000002400147c82 */ /* 0x000fe20008000000 */
[----:B------:R-:W-:Y:S01]  /*2150*/  UMOV UR12, UR36 ;  /* 0x00000024000c7c82 */ /* 0x000fe20008000000 */
[----:B------:R-:W-:Y:S01]  /*2160*/  UMOV UR9, UR17 ;  /* 0x0000001100097c82 */ /* 0x000fe20008000000 */
[----:B------:R-:W-:Y:S01]  /*2170*/  UMOV UR10, UR18 ;  /* 0x00000012000a7c82 */ /* 0x000fe20008000000 */
[----:B------:R1:W-:Y:S01]  /*2180*/  UTMALDG.3D.MULTICAST.2CTA [UR16], [UR22], UR4, desc[UR30] ;  /* 0x00001e10160073b4 */ /* 0x0003e20008211804 */
[----:B------:R-:W-:-:S04]  /*2190*/  UIADD3 UR7, UPT, UPT, UR7, 0x1, URZ ;  /* 0x0000000107077890 */ /* 0x000fc8000fffe0ff */
[----:B------:R-:W-:Y:S01]  /*21a0*/  UISETP.NE.AND UP0, UPT, UR7, UR13, UPT ;  /* 0x0000000d0700728c */ /* 0x000fe2000bf05270 */
[----:B------:R3:W-:Y:S01]  /*21b0*/  UTMALDG.3D.2CTA [UR8], [UR14], desc[UR30] ;  /* 0x00001e080e0075b4 */ /* 0x0007e20008211000 */
[----:B-1----:R-:W-:-:S07]  /*21c0*/  UMOV UR4, UR5 ;  /* 0x0000000500047c82 */ /* 0x002fce0008000000 */
[----:B---3--:R-:W-:Y:S05]  /*21d0*/  BRA.U UP0, `(.L_x_38) ;  /* 0xfffffffd00447547 */ /* 0x008fea000b83ffff */
.L_x_32:
[C---:B------:R-:W-:Y:S01]  /*21e0*/  LEA R3, R11.reuse, UR6, 0x3 ;  /* 0x000000060b037c11 */ /* 0x040fe2000f8e18ff */
[----:B------:R-:W-:Y:S01]  /*21f0*/  NOP ;  /* 0x0000000000007918 */ /* 0x000fe20000000000 */
[----:B-1----:R-:W-:Y:S02]  /*2200*/  SHF.L.U32 R0, R10, 0x1f, RZ ;  /* 0x0000001f0a007819 */ /* 0x002fe400000006ff */
[----:B------:R-:W-:Y:S02]  /*2210*/  LEA R4, R11, UR6, 0x4 ;  /* 0x000000060b047c11 */ /* 0x000fe4000f8e20ff */
[----:B--2-4-:R-:W1:Y:S02]  /*2220*/  SYNCS.PHASECHK.TRANS64.TRYWAIT P0, [R3+URZ+0x80], R0 ;  /* 0x00008000030075a7 */ /* 0x014e6400080011ff */
[----:B-1----:R-:W-:Y:S05]  /*2230*/  @!P0 BRA `(.L_x_39) ;  /* 0x0000007c00148947 */ /* 0x002fea0003800000 */
.L_x_145:
[----:B------:R-:W2:Y:S01]  /*2240*/  LDS.128 R4, [R4+0x110] ;  /* 0x0001100004047984 */ /* 0x000ea20000000c00 */
[----:B------:R-:W-:Y:S01]  /*2250*/  UISETP.GE.AND UP0, UPT, UR45, 0x1, UPT ;  /* 0x000000012d00788c */ /* 0x000fe2000bf06270 */
[----:B------:R-:W-:Y:S01]  /*2260*/  @!PT LDS RZ, [RZ] ;  /* 0x00000000fffff984 */ /* 0x000fe20000000800 */
[----:B------:R-:W-:Y:S01]  /*2270*/  @!PT LDS RZ, [RZ] ;  /* 0x00000000fffff984 */ /* 0x000fe20000000800 */
[----:B------:R-:W-:Y:S01]  /*2280*/  @!PT LDS RZ, [RZ] ;  /* 0x00000000fffff984 */ /* 0x000fe20000000800 */
[----:B------:R-:W-:Y:S01]  /*2290*/  @!PT LDS RZ, [RZ] ;  /* 0x00000000fffff984 */ /* 0x000fe20000000800 */
[----:B------:R3:W-:Y:S06]  /*22a0*/  MEMBAR.ALL.CTA ;  /* 0x0000000000007992 */ /* 0x0007ec0000008000 */
[----:B---3--:R-:W3:Y:S01]  /*22b0*/  FENCE.VIEW.ASYNC.S ;  /* 0x00000000000073c6 */ /* 0x008ee20000000000 */
[----:B--2---:R-:W-:-:S13]  /*22c0*/  LOP3.LUT P0, RZ, R6, 0x1, RZ, 0xc0, !PT ;  /* 0x0000000106ff7812 */ /* 0x004fda000780c0ff */
[----:B---3--:R-:W-:Y:S01]  /*22d0*/  VOTEU.ANY UP1, P0 ;  /* 0x0000000000ff7886 */ /* 0x008fe20000020100 */
[----:B------:R-:W-:-:S13]  /*22e0*/  PLOP3.LUT P0, PT, PT, PT, UP1, 0x80, 0x8 ;  /* 0x000000000008781c */ /* 0x000fda0003f0f018 */
[----:B-1----:R-:W-:Y:S02]  /*22f0*/  @P0 LOP3.LUT R0, R5, 0xffff, RZ, 0xc0, !PT ;  /* 0x0000ffff05000812 */ /* 0x002fe400078ec0ff */
[----:B------:R-:W-:Y:S02]  /*2300*/  @P0 MOV R2, R4 ;  /* 0x0000000400020202 */ /* 0x000fe40000000f00 */
[----:B------:R-:W-:Y:S01]  /*2310*/  @P0 R2UR UR7, R0 ;  /* 0x00000000000702ca */ /* 0x000fe200000e0000 */
[----:B------:R-:W-:Y:S01]  /*2320*/  VIADD R0, R3, 0x90 ;  /* 0x0000009003007836 */ /* 0x000fe20000000000 */
[----:B------:R-:W-:Y:S02]  /*2330*/  @P0 SHF.R.U32.HI R4, RZ, 0x10, R5 ;  /* 0x00000010ff040819 */ /* 0x000fe40000011605 */
[----:B------:R-:W-:Y:S02]  /*2340*/  @P0 R2UR UR8, R2 ;  /* 0x00000000020802ca */ /* 0x000fe400000e0000 */
[----:B------:R-:W-:-:S02]  /*2350*/  PRMT R0, RZ, 0x654, R0 ;  /* 0x00000654ff007816 */ /* 0x000fc40000000000 */
[----:B------:R-:W-:Y:S02]  /*2360*/  @P0 R2UR UR4, R4 ;  /* 0x00000000040402ca */ /* 0x000fe400000e0000 */
[----:B------:R1:W-:Y:S03]  /*2370*/  SYNCS.ARRIVE.TRANS64.RED.A1T0 RZ, [R0+URZ], RZ ;  /* 0x000000ff00ff79a7 */ /* 0x0003e600081004ff */
[----:B------:R-:W-:-:S04]  /*2380*/  @UP1 UMOV UR29, UR7 ;  /* 0x00000007001d1c82 */ /* 0x000fc80008000000 */
[----:B------:R-:W-:-:S04]  /*2390*/  @UP1 UMOV UR37, UR8 ;  /* 0x0000000800251c82 */ /* 0x000fc80008000000 */
[----:B------:R-:W-:Y:S01]  /*23a0*/  @UP1 UMOV UR36, UR4 ;  /* 0x0000000400241c82 */ /* 0x000fe20008000000 */
[----:B------:R-:W-:Y:S05]  /*23b0*/  BRA.U !UP0, `(.L_x_40) ;  /* 0x0000000108d47547 */ /* 0x000fea000b800000 */
[----:B------:R-:W2:Y:S01]  /*23c0*/  LDCU.128 UR12, c[0x0][0xb10] ;  /* 0x00016200ff0c77ac */ /* 0x000ea20008000c00 */
[----:B------:R-:W3:Y:S01]  /*23d0*/  LDCU UR30, c[0x0][0xb20] ;  /* 0x00016400ff1e77ac */ /* 0x000ee20008000800 */
[----:B------:R-:W4:Y:S01]  /*23e0*/  LDCU UR20, c[0x0][0xb0c] ;  /* 0x00016180ff1477ac */ /* 0x000f220008000800 */
[----:B------:R-:W1:Y:S01]  /*23f0*/  LDCU.64 UR10, c[0x0][0xb28] ;  /* 0x00016500ff0a77ac */ /* 0x000e620008000a00 */
[----:B------:R-:W-:Y:S02]  /*2400*/  UISETP.NE.AND UP3, UPT, UR45, 0x1, UPT ;  /* 0x000000012d00788c */ /* 0x000fe4000bf65270 */
[----:B--2---:R-:W-:Y:S02]  /*2410*/  UIMAD.WIDE.U32 UR16, UR38, UR15, URZ ;  /* 0x0000000f261072a5 */ /* 0x004fe4000f8e00ff */
[----:B------:R-:W-:Y:S02]  /*2420*/  UIMAD.WIDE.U32 UR8, UR39, UR12, URZ ;  /* 0x0000000c270872a5 */ /* 0x000fe4000f8e00ff */
[----:B------:R-:W-:-:S02]  /*2430*/  UISETP.NE.AND UP0, UPT, UR14, 0x1, UPT ;  /* 0x000000010e00788c */ /* 0x000fc4000bf05270 */
[----:B------:R-:W-:Y:S01]  /*2440*/  UIMAD.WIDE.U32 UR22, UR29, UR15, URZ ;  /* 0x0000000f1d1672a5 */ /* 0x000fe2000f8e00ff */
[----:B------:R-:W-:Y:S02]  /*2450*/  UMOV UR16, UR17 ;  /* 0x0000001100107c82 */ /* 0x000fe40008000000 */
[----:B------:R-:W-:Y:S01]  /*2460*/  UMOV UR8, UR9 ;  /* 0x0000000900087c82 */ /* 0x000fe20008000000 */
[----:B---3--:R-:W-:Y:S02]  /*2470*/  USHF.R.U32.HI UR16, URZ, UR30, UR16 ;  /* 0x0000001eff107299 */ /* 0x008fe40008011610 */
[----:B----4-:R-:W-:Y:S02]  /*2480*/  UISETP.NE.AND UP2, UPT, UR20, 0x1, UPT ;  /* 0x000000011400788c */ /* 0x010fe4000bf45270 */
[----:B------:R-:W-:Y:S02]  /*2490*/  USHF.R.U32.HI UR8, URZ, UR13, UR8 ;  /* 0x0000000dff087299 */ /* 0x000fe40008011608 */
[----:B------:R-:W-:-:S02]  /*24a0*/  USEL UR7, UR38, UR16, !UP0 ;  /* 0x0000001026077287 */ /* 0x000fc4000c000000 */
[----:B------:R-:W-:Y:S02]  /*24b0*/  USEL UR8, UR39, UR8, !UP2 ;  /* 0x0000000827087287 */ /* 0x000fe4000d000000 */
[----:B-1----:R-:W-:Y:S01]  /*24c0*/  UIMAD.WIDE.U32 UR16, UR7, UR10, URZ ;  /* 0x0000000a071072a5 */ /* 0x002fe2000f8e00ff */
[----:B------:R-:W-:Y:S01]  /*24d0*/  UMOV UR4, UR23 ;  /* 0x0000001700047c82 */ /* 0x000fe20008000000 */
[----:B------:R-:W-:Y:S02]  /*24e0*/  UIMAD.WIDE.U32 UR18, UR37, UR12, URZ ;  /* 0x0000000c251272a5 */ /* 0x000fe4000f8e00ff */
[----:B------:R-:W-:-:S03]  /*24f0*/  UIMAD.WIDE.U32 UR22, UR8, UR10, URZ ;  /* 0x0000000a081672a5 */ /* 0x000fc6000f8e00ff */
[----:B------:R-:W-:Y:S01]  /*2500*/  UMOV UR16, UR17 ;  /* 0x0000001100107c82 */ /* 0x000fe20008000000 */
[----:B------:R-:W-:Y:S02]  /*2510*/  USHF.R.U32.HI UR4, URZ, UR30, UR4 ;  /* 0x0000001eff047299 */ /* 0x000fe40008011604 */
[----:B------:R-:W-:Y:S01]  /*2520*/  @UP3 USHF.R.U32.HI UR7, URZ, UR11, UR16 ;  /* 0x0000000bff073299 */ /* 0x000fe20008011610 */
[----:B------:R-:W-:Y:S01]  /*2530*/  UMOV UR18, UR19 ;  /* 0x0000001300127c82 */ /* 0x000fe20008000000 */
[----:B------:R-:W-:Y:S01]  /*2540*/  UMOV UR22, UR23 ;  /* 0x0000001700167c82 */ /* 0x000fe20008000000 */
[----:B------:R-:W-:Y:S02]  /*2550*/  USHF.R.U32.HI UR13, URZ, UR13, UR18 ;  /* 0x0000000dff0d7299 */ /* 0x000fe40008011612 */
[----:B------:R-:W-:Y:S02]  /*2560*/  USEL UR4, UR29, UR4, !UP0 ;  /* 0x000000041d047287 */ /* 0x000fe4000c000000 */
[----:B------:R-:W-:-:S02]  /*2570*/  @UP3 USHF.R.U32.HI UR8, URZ, UR11, UR22 ;  /* 0x0000000bff083299 */ /* 0x000fc40008011616 */
[----:B------:R-:W-:Y:S02]  /*2580*/  UIMAD UR9, UR45, UR7, URZ ;  /* 0x000000072d0972a4 */ /* 0x000fe4000f8e02ff */
[----:B------:R-:W-:Y:S02]  /*2590*/  USEL UR7, UR37, UR13, !UP2 ;  /* 0x0000000d25077287 */ /* 0x000fe4000d000000 */
[----:B------:R-:W-:Y:S02]  /*25a0*/  UIMAD UR12, UR45, UR8, URZ ;  /* 0x000000082d0c72a4 */ /* 0x000fe4000f8e02ff */
[----:B------:R-:W-:Y:S02]  /*25b0*/  UISETP.GE.AND UP0, UPT, UR4, UR9, UPT ;  /* 0x000000090400728c */ /* 0x000fe4000bf06270 */
[----:B------:R-:W-:Y:S02]  /*25c0*/  UIMAD.WIDE.U32 UR16, UR4, UR10, URZ ;  /* 0x0000000a041072a5 */ /* 0x000fe4000f8e00ff */
[----:B------:R-:W-:-:S02]  /*25d0*/  UISETP.GE.OR UP0, UPT, UR7, UR12, UP0 ;  /* 0x0000000c0700728c */ /* 0x000fc40008706670 */
        /* <DEDUP_REMOVED lines=19> */
.L_x_40:
[----:B------:R-:W2:Y:S02]  /*2710*/  LDCU UR4, c[0x0][0xb30] ;  /* 0x00016600ff0477ac */ /* 0x000ea40008000800 */
[----:B--2---:R-:W-:-:S09]  /*2720*/  UISETP.NE.AND UP0, UPT, UR4, 0x1, UPT ;  /* 0x000000010400788c */ /* 0x004fd2000bf05270 */
[----:B------:R-:W-:Y:S05]  /*2730*/  BRA.U UP0, `(.L_x_41) ;  /* 0x0000000100447547 */ /* 0x000fea000b800000 */
[----:B------:R-:W2:Y:S01]  /*2740*/  LDCU.128 UR12, c[0x0][0xb10] ;  /* 0x00016200ff0c77ac */ /* 0x000ea20008000c00 */
[----:B------:R-:W3:Y:S01]  /*2750*/  LDCU UR16, c[0x0][0xb0c] ;  /* 0x00016180ff1077ac */ /* 0x000ee20008000800 */
[----:B------:R-:W4:Y:S01]  /*2760*/  LDCU UR17, c[0x0][0xb20] ;  /* 0x00016400ff1177ac */ /* 0x000f220008000800 */
[----:B--2---:R-:W-:Y:S02]  /*2770*/  UIMAD.WIDE.U32 UR10, UR37, UR12, URZ ;  /* 0x0000000c250a72a5 */ /* 0x004fe4000f8e00ff */
[----:B------:R-:W-:Y:S02]  /*2780*/  UIMAD.WIDE.U32 UR8, UR29, UR15, URZ ;  /* 0x0000000f1d0872a5 */ /* 0x000fe4000f8e00ff */
[----:B---3--:R-:W-:Y:S02]  /*2790*/  UISETP.NE.AND UP2, UPT, UR16, 0x1, UPT ;  /* 0x000000011000788c */ /* 0x008fe4000bf45270 */
[----:B------:R-:W-:Y:S01]  /*27a0*/  UISETP.NE.AND UP0, UPT, UR14, 0x1, UPT ;  /* 0x000000010e00788c */ /* 0x000fe2000bf05270 */
[----:B------:R-:W-:-:S02]  /*27b0*/  UMOV UR7, UR11 ;  /* 0x0000000b00077c82 */ /* 0x000fc40008000000 */
[----:B------:R-:W-:Y:S01]  /*27c0*/  UMOV UR4, UR9 ;  /* 0x0000000900047c82 */ /* 0x000fe20008000000 */
[----:B------:R-:W-:Y:S02]  /*27d0*/  USHF.R.U32.HI UR7, URZ, UR13, UR7 ;  /* 0x0000000dff077299 */ /* 0x000fe40008011607 */
[----:B----4-:R-:W-:Y:S02]  /*27e0*/  USHF.R.U32.HI UR4, URZ, UR17, UR4 ;  /* 0x00000011ff047299 */ /* 0x010fe40008011604 */
[----:B------:R-:W-:Y:S02]  /*27f0*/  USEL UR7, UR37, UR7, !UP2 ;  /* 0x0000000725077287 */ /* 0x000fe4000d000000 */
[----:B------:R-:W-:-:S04]  /*2800*/  USEL UR4, UR29, UR4, !UP0 ;  /* 0x000000041d047287 */ /* 0x000fc8000c000000 */
[----:B------:R-:W-:Y:S02]  /*2810*/  UIADD3 UR8, UPT, UPT, UR7, -UR4, URZ ;  /* 0x8000000407087290 */ /* 0x000fe4000fffe0ff */
[----:B------:R-:W-:Y:S02]  /*2820*/  UIADD3 UR4, UPT, UPT, -UR7, UR4, URZ ;  /* 0x0000000407047290 */ /* 0x000fe4000fffe1ff */
[----:B------:R-:W-:Y:S02]  /*2830*/  UIMAD UR29, UR8, UR14, UR29 ;  /* 0x0000000e081d72a4 */ /* 0x000fe4000f8e021d */
[----:B------:R-:W-:-:S12]  /*2840*/  UIMAD UR37, UR4, UR16, UR37 ;  /* 0x00000010042572a4 */ /* 0x000fd8000f8e0225 */
.L_x_41:
[----:B------:R-:W-:Y:S01]  /*2850*/  VIADD R11, R11, 0x1 ;  /* 0x000000010b0b7836 */ /* 0x000fe20000000000 */
[----:B------:R-:W-:Y:S01]  /*2860*/  R2UR UR4, R78 ;  /* 0x000000004e0472ca */ /* 0x000fe200000e0000 */
[----:B------:R-:W-:Y:S01]  /*2870*/  UIADD3 UR30, UPT, UPT, UR29, UR63, URZ ;  /* 0x0000003f1d1e7290 */ /* 0x000fe2000fffe0ff */
[----:B------:R-:W-:Y:S02]  /*2880*/  PLOP3.LUT P1, PT, PT, PT, PT, 0x80, 0x8 ;  /* 0x000000000008781c */ /* 0x000fe40003f2f070 */
[----:B------:R-:W-:-:S04]  /*2890*/  ISETP.NE.AND P0, PT, R11, 0x2, PT ;  /* 0x000000020b00780c */ /* 0x000fc80003f05270 */
[----:B-1----:R-:W-:Y:S02]  /*28a0*/  SEL R0, RZ, 0x1, P0 ;  /* 0x00000001ff007807 */ /* 0x002fe40000000000 */
[----:B------:R-:W-:Y:S02]  /*28b0*/  SEL R11, R11, RZ, P0 ;  /* 0x000000ff0b0b7207 */ /* 0x000fe40000000000 */
[----:B------:R-:W-:Y:S01]  /*28c0*/  LOP3.LUT R10, R10, R0, RZ, 0x3c, !PT ;  /* 0x000000000a0a7212 */ /* 0x000fe200078e3cff */
[----:B------:R-:W-:Y:S01]  /*28d0*/  UIADD3 UR20, UPT, UPT, UR37, UR4, URZ ;  /* 0x0000000425147290 */ /* 0x000fe2000fffe0ff */
[----:B------:R-:W-:Y:S11]  /*28e0*/  BRA.U UP1, `(.L_x_42) ;  /* 0xfffffff101287547 */ /* 0x000ff6000b83ffff */
[----:B------:R-:W-:Y:S01]  /*28f0*/  UIADD3 UR6, UPT, UPT, UR6, 0x18, URZ ;  /* 0x0000001806067890 */ /* 0x000fe2000fffe0ff */
[----:B------:R-:W-:-:S03]  /*2900*/  SHF.L.U32 R2, R12, 0x1f, RZ ;  /* 0x0000001f0c027819 */ /* 0x000fc600000006ff */
[----:B------:R-:W-:-:S09]  /*2910*/  ULEA UR4, UR5, UR6, 0x3 ;  /* 0x0000000605047291 */ /* 0x000fd2000f8e18ff */
[----:B------:R-:W1:Y:S02]  /*2920*/  SYNCS.PHASECHK.TRANS64.TRYWAIT P0, [UR4], R2 ;  /* 0x00000002ff0075a7 */ /* 0x000e640008001104 */
[----:B-1----:R-:W-:Y:S05]  /*2930*/  @!P0 BRA `(.L_x_43) ;  /* 0x0000007400688947 */ /* 0x002fea0003800000 */
.L_x_147:
[----:B------:R-:W-:-:S04]  /*2940*/  UIADD3 UR4, UPT, UPT, UR5, 0x1, URZ ;  /* 0x0000000105047890 */ /* 0x000fc8000fffe0ff */
[----:B------:R-:W-:-:S04]  /*2950*/  UISETP.NE.AND UP0, UPT, UR4, 0x3, UPT ;  /* 0x000000030400788c */ /* 0x000fc8000bf05270 */
[----:B------:R-:W-:Y:S02]  /*2960*/  USEL UR7, URZ, 0x1, UP0 ;  /* 0x00000001ff077887 */ /* 0x000fe40008000000 */
[----:B------:R-:W-:-:S04]  /*2970*/  USEL UR4, UR4, URZ, UP0 ;  /* 0x000000ff04047287 */ /* 0x000fc80008000000 */
[----:B------:R-:W-:Y:S01]  /*2980*/  ULEA UR5, UR4, UR6, 0x3 ;  /* 0x0000000604057291 */ /* 0x000fe2000f8e18ff */
[----:B------:R-:W-:-:S04]  /*2990*/  LOP3.LUT R12, R12, UR7, RZ, 0x3c, !PT ;  /* 0x000000070c0c7c12 */ /* 0x000fc8000f8e3cff */
[----:B-1----:R-:W-:-:S04]  /*29a0*/  SHF.L.U32 R2, R12, 0x1f, RZ ;  /* 0x0000001f0c027819 */ /* 0x002fc800000006ff */
[----:B------:R-:W1:Y:S02]  /*29b0*/  SYNCS.PHASECHK.TRANS64.TRYWAIT P0, [UR5], R2 ;  /* 0x00000002ff0075a7 */ /* 0x000e640008001105 */
[----:B-1----:R-:W-:Y:S05]  /*29c0*/  @!P0 BRA `(.L_x_44) ;  /* 0x00000074005c8947 */ /* 0x002fea0003800000 */
.L_x_149:
[----:B------:R-:W-:-:S04]  /*29d0*/  UIADD3 UR4, UPT, UPT, UR4, 0x1, URZ ;  /* 0x0000000104047890 */ /* 0x000fc8000fffe0ff */
[----:B------:R-:W-:-:S04]  /*29e0*/  UISETP.NE.AND UP0, UPT, UR4, 0x3, UPT ;  /* 0x000000030400788c */ /* 0x000fc8000bf05270 */
[----:B------:R-:W-:Y:S02]  /*29f0*/  USEL UR5, URZ, 0x1, UP0 ;  /* 0x00000001ff057887 */ /* 0x000fe40008000000 */
[----:B------:R-:W-:-:S04]  /*2a00*/  USEL UR4, UR4, URZ, UP0 ;  /* 0x000000ff04047287 */ /* 0x000fc80008000000 */
[----:B------:R-:W-:Y:S01]  /*2a10*/  ULEA UR4, UR4, UR6, 0x3 ;  /* 0x0000000604047291 */ /* 0x000fe2000f8e18ff */
[----:B-1----:R-:W-:-:S04]  /*2a20*/  LOP3.LUT R2, R12, UR5, RZ, 0x3c, !PT ;  /* 0x000000050c027c12 */ /* 0x002fc8000f8e3cff */
[----:B------:R-:W-:Y:S01]  /*2a30*/  SHF.L.U32 R2, R2, 0x1f, RZ ;  /* 0x0000001f02027819 */ /* 0x000fe200000006ff */
[----:B------:R-:W-:-:S07]  /*2a40*/  IMAD.U32 R0, RZ, RZ, UR4 ;  /* 0x00000004ff007e24 */ /* 0x000fce000f8e00ff */
.L_x_45:
[----:B-1----:R1:W2:Y:S02]  /*2a50*/  SYNCS.PHASECHK.TRANS64.TRYWAIT P0, [R0+URZ], R2 ;  /* 0x00000002000075a7 */ /* 0x0022a400080011ff */
[----:B--2---:R-:W-:Y:S05]  /*2a60*/  @!P0 NANOSLEEP.SYNCS 0x989680 ;  /* 0x009896800000895d */ /* 0x004fea0003900000 */
[----:B------:R-:W2:Y:S02]  /*2a70*/  @!P0 SYNCS.PHASECHK.TRANS64 P0, [R0+URZ], R2 ;  /* 0x00000002000085a7 */ /* 0x000ea400080010ff */
[----:B--2---:R-:W-:Y:S05]  /*2a80*/  @P0 EXIT ;  /* 0x000000000000094d */ /* 0x004fea0003800000 */
[----:B------:R-:W-:Y:S05]  /*2a90*/  BRA `(.L_x_45) ;  /* 0xfffffffc00ec7947 */ /* 0x000fea000383ffff */
.L_x_22:
[----:B------:R-:W-:-:S04]  /*2aa0*/  UISETP.NE.AND UP0, UPT, UR46, URZ, UPT ;  /* 0x000000ff2e00728c */ /* 0x000fc8000bf05270 */
[----:B------:R-:W-:-:S09]  /*2ab0*/  UISETP.NE.OR UP0, UPT, UR18, 0x1, UP0 ;  /* 0x000000011200788c */ /* 0x000fd20008705670 */
[----:B------:R-:W-:Y:S05]  /*2ac0*/  BRA.U UP0, `(.L_x_46) ;  /* 0x0000000500487547 */ /* 0x000fea000b800000 */
[----:B------:R-:W-:Y:S01]  /*2ad0*/  ISETP.GE.U32.AND P2, PT, R0, 0x4, PT ;  /* 0x000000040000780c */ /* 0x000fe20003f46070 */
[----:B------:R-:W-:Y:S01]  /*2ae0*/  IMAD.MOV.U32 R12, RZ, RZ, 0x1 ;  /* 0x00000001ff0c7424 */ /* 0x000fe200078e00ff */
[----:B------:R-:W-:Y:S02]  /*2af0*/  CS2R R10, SRZ ;  /* 0x00000000000a7805 */ /* 0x000fe4000001ff00 */
[----:B------:R-:W-:Y:S01]  /*2b00*/  CS2R R8, SRZ ;  /* 0x0000000000087805 */ /* 0x000fe2000001ff00 */
[----:B------:R-:W-:Y:S01]  /*2b10*/  UMOV UR6, 0x400 ;  /* 0x0000040000067882 */ /* 0x000fe20000000000 */
[----:B------:R-:W-:Y:S01]  /*2b20*/  UMOV UR5, URZ ;  /* 0x000000ff00057c82 */ /* 0x000fe20008000000 */
[----:B------:R-:W-:-:S12]  /*2b30*/  ULEA UR6, UR46, UR6, 0x18 ;  /* 0x000000062e067291 */ /* 0x000fd8000f8ec0ff */
.L_x_50:
[----:B------:R-:W-:Y:S02]  /*2b40*/  LEA R2, R8, UR6, 0x3 ;  /* 0x0000000608027c11 */ /* 0x000fe4000f8e18ff */
[----:B------:R-:W-:-:S03]  /*2b50*/  SHF.L.U32 R4, R9, 0x1f, RZ ;  /* 0x0000001f09047819 */ /* 0x000fc600000006ff */
[----:B------:R-:W-:Y:S01]  /*2b60*/  VIADD R5, R2, 0xf0 ;  /* 0x000000f002057836 */ /* 0x000fe20000000000 */
[----:B------:R-:W1:Y:S02]  /*2b70*/  SYNCS.PHASECHK.TRANS64.TRYWAIT P0, [R2+URZ+0xe0], R4 ;  /* 0x0000e004020075a7 */ /* 0x000e6400080011ff */
[----:B-1----:R-:W-:Y:S05]  /*2b80*/  @!P0 BRA `(.L_x_47) ;  /* 0x0000007400048947 */ /* 0x002fea0003800000 */
.L_x_150:
[----:B------:R-:W-:Y:S01]  /*2b90*/  ULEA UR4, UR5, UR6, 0x3 ;  /* 0x0000000605047291 */ /* 0x000fe2000f8e18ff */
[----:B-1----:R-:W-:Y:S01]  /*2ba0*/  PRMT R2, RZ, 0x654, R5 ;  /* 0x00000654ff027816 */ /* 0x002fe20000000005 */
[----:B------:R-:W-:Y:S01]  /*2bb0*/  @!P2 IMAD.MOV.U32 R4, RZ, RZ, 0x10 ;  /* 0x00000010ff04a424 */ /* 0x000fe200078e00ff */
[----:B------:R-:W-:Y:S01]  /*2bc0*/  SHF.L.U32 R5, R12, 0x1f, RZ ;  /* 0x0000001f0c057819 */ /* 0x000fe200000006ff */
[----:B------:R-:W-:Y:S01]  /*2bd0*/  UIADD3 UR7, UPT, UPT, UR4, 0x80, URZ ;  /* 0x0000008004077890 */ /* 0x000fe2000fffe0ff */
[----:B------:R1:W-:Y:S05]  /*2be0*/  SYNCS.ARRIVE.TRANS64.RED.A1T0 RZ, [R2+URZ], RZ ;  /* 0x000000ff02ff79a7 */ /* 0x0003ea00081004ff */
[----:B------:R-:W-:Y:S01]  /*2bf0*/  IMAD.U32 R6, RZ, RZ, UR7 ;  /* 0x00000007ff067e24 */ /* 0x000fe2000f8e00ff */
[----:B------:R-:W2:Y:S04]  /*2c00*/  SYNCS.PHASECHK.TRANS64.TRYWAIT P0, [UR4+0x90], R5 ;  /* 0x00009005ff0075a7 */ /* 0x000ea80008001104 */
[----:B------:R-:W-:Y:S01]  /*2c10*/  PRMT R6, R0, 0x654, R6 ;  /* 0x0000065400067816 */ /* 0x000fe20000000006 */
[----:B-12---:R-:W-:Y:S06]  /*2c20*/  @!P0 BRA `(.L_x_48) ;  /* 0x0000007000f08947 */ /* 0x006fec0003800000 */
.L_x_152:
[----:B------:R-:W-:Y:S01]  /*2c30*/  ULEA UR8, UR5, UR6, 0x4 ;  /* 0x0000000605087291 */ /* 0x000fe2000f8e20ff */
[----:B------:R-:W-:Y:S01]  /*2c40*/  SEL R3, R6, R3, !P2 ;  /* 0x0000000306037207 */ /* 0x000fe20005000000 */
[----:B------:R-:W-:Y:S01]  /*2c50*/  UIADD3 UR9, UPT, UPT, UR4, 0x80, URZ ;  /* 0x0000008004097890 */ /* 0x000fe2000fffe0ff */
[----:B-1----:R-:W-:Y:S01]  /*2c60*/  LEA R2, R11, UR6, 0x3 ;  /* 0x000000060b027c11 */ /* 0x002fe2000f8e18ff */
[----:B------:R-:W-:Y:S01]  /*2c70*/  UIADD3 UR8, UPT, UPT, UR8, 0x110, URZ ;  /* 0x0000011008087890 */ /* 0x000fe2000fffe0ff */
[----:B------:R1:W-:Y:S01]  /*2c80*/  @!P2 SYNCS.ARRIVE.TRANS64.RED RZ, [R3+URZ], R4 ;  /* 0x0000000403ffa9a7 */ /* 0x0003e200080004ff */
[----:B------:R-:W-:Y:S01]  /*2c90*/  UIADD3 UR4, UPT, UPT, UR5, 0x1, URZ ;  /* 0x0000000105047890 */ /* 0x000fe2000fffe0ff */
[----:B------:R-:W-:-:S03]  /*2ca0*/  VIADD R8, R8, 0x1 ;  /* 0x0000000108087836 */ /* 0x000fc60000000000 */
[----:B------:R-:W-:Y:S02]  /*2cb0*/  UISETP.NE.AND UP0, UPT, UR4, 0x2, UPT ;  /* 0x000000020400788c */ /* 0x000fe4000bf05270 */
[----:B------:R-:W-:Y:S01]  /*2cc0*/  ISETP.NE.AND P0, PT, R8, 0x2, PT ;  /* 0x000000020800780c */ /* 0x000fe20003f05270 */
[----:B------:R-:W-:Y:S06]  /*2cd0*/  UGETNEXTWORKID.BROADCAST [UR8], [UR9] ;  /* 0x00000000080073ca */ /* 0x000fec0008000100 */
[----:B------:R-:W-:Y:S02]  /*2ce0*/  USEL UR7, URZ, 0x1, UP0 ;  /* 0x00000001ff077887 */ /* 0x000fe40008000000 */
[----:B------:R-:W-:-:S04]  /*2cf0*/  USEL UR5, UR4, URZ, UP0 ;  /* 0x000000ff04057287 */ /* 0x000fc80008000000 */
[----:B------:R-:W-:Y:S02]  /*2d00*/  LOP3.LUT R12, R12, UR7, RZ, 0x3c, !PT ;  /* 0x000000070c0c7c12 */ /* 0x000fe4000f8e3cff */
[----:B-1----:R-:W-:-:S04]  /*2d10*/  SHF.L.U32 R4, R10, 0x1f, RZ ;  /* 0x0000001f0a047819 */ /* 0x002fc800000006ff */
[----:B------:R-:W1:Y:S02]  /*2d20*/  SYNCS.PHASECHK.TRANS64.TRYWAIT P1, [R2+URZ+0x80], R4 ;  /* 0x00008004020075a7 */ /* 0x000e6400080211ff */
[----:B-1----:R-:W-:Y:S05]  /*2d30*/  @!P1 BRA `(.L_x_49) ;  /* 0x0000007000c49947 */ /* 0x002fea0003800000 */
.L_x_153:
[C---:B-1----:R-:W-:Y:S01]  /*2d40*/  LEA R4, R11.reuse, UR6, 0x4 ;  /* 0x000000060b047c11 */ /* 0x042fe2000f8e20ff */
[----:B------:R-:W-:Y:S01]  /*2d50*/  VIADD R2, R2, 0x90 ;  /* 0x0000009002027836 */ /* 0x000fe20000000000 */
[----:B------:R-:W-:Y:S01]  /*2d60*/  SEL R8, R8, RZ, P0 ;  /* 0x000000ff08087207 */ /* 0x000fe20000000000 */
[----:B------:R-:W-:-:S03]  /*2d70*/  VIADD R11, R11, 0x1 ;  /* 0x000000010b0b7836 */ /* 0x000fc60000000000 */
[----:B------:R-:W1:Y:S01]  /*2d80*/  LDS.128 R4, [R4+0x110] ;  /* 0x0001100004047984 */ /* 0x000e620000000c00 */
[----:B------:R-:W-:Y:S02]  /*2d90*/  PRMT R2, RZ, 0x654, R2 ;  /* 0x00000654ff027816 */ /* 0x000fe40000000002 */
[C---:B------:R-:W-:Y:S01]  /*2da0*/  ISETP.NE.AND P1, PT, R11.reuse, 0x2, PT ;  /* 0x000000020b00780c */ /* 0x040fe20003f25270 */
[----:B------:R-:W-:Y:S01]  /*2db0*/  @!PT LDS RZ, [RZ] ;  /* 0x00000000fffff984 */ /* 0x000fe20000000800 */
[----:B------:R-:W-:Y:S01]  /*2dc0*/  @!PT LDS RZ, [RZ] ;  /* 0x00000000fffff984 */ /* 0x000fe20000000800 */
[----:B------:R-:W-:Y:S01]  /*2dd0*/  @!PT LDS RZ, [RZ] ;  /* 0x00000000fffff984 */ /* 0x000fe20000000800 */
[----:B------:R-:W-:Y:S01]  /*2de0*/  @!PT LDS RZ, [RZ] ;  /* 0x00000000fffff984 */ /* 0x000fe20000000800 */
[----:B------:R2:W-:Y:S06]  /*2df0*/  MEMBAR.ALL.CTA ;  /* 0x0000000000007992 */ /* 0x0005ec0000008000 */
[----:B--2---:R-:W2:Y:S01]  /*2e00*/  FENCE.VIEW.ASYNC.S ;  /* 0x00000000000073c6 */ /* 0x004ea20000000000 */
[----:B------:R-:W-:Y:S01]  /*2e10*/  SEL R11, R11, RZ, P1 ;  /* 0x000000ff0b0b7207 */ /* 0x000fe20000800000 */
[----:B--2---:R2:W-:Y:S01]  /*2e20*/  SYNCS.ARRIVE.TRANS64.RED.A1T0 RZ, [R2+URZ], RZ ;  /* 0x000000ff02ff79a7 */ /* 0x0045e200081004ff */
[----:B-1----:R-:W-:-:S02]  /*2e30*/  LOP3.LUT P3, RZ, R6, 0x1, RZ, 0xc0, !PT ;  /* 0x0000000106ff7812 */ /* 0x002fc4000786c0ff */
[----:B------:R-:W-:-:S04]  /*2e40*/  SEL R4, RZ, 0x1, P1 ;  /* 0x00000001ff047807 */ /* 0x000fc80000800000 */
[----:B------:R-:W-:Y:S02]  /*2e50*/  LOP3.LUT R10, R10, R4, RZ, 0x3c, !PT ;  /* 0x000000040a0a7212 */ /* 0x000fe400078e3cff */
[----:B--2---:R-:W-:-:S04]  /*2e60*/  SEL R2, RZ, 0x1, P0 ;  /* 0x00000001ff027807 */ /* 0x004fc80000000000 */
[----:B------:R-:W-:Y:S01]  /*2e70*/  LOP3.LUT R9, R9, R2, RZ, 0x3c, !PT ;  /* 0x0000000209097212 */ /* 0x000fe200078e3cff */
[----:B------:R-:W-:Y:S06]  /*2e80*/  @P3 BRA `(.L_x_50) ;  /* 0xfffffffc002c3947 */ /* 0x000fec000383ffff */
[----:B------:R-:W-:Y:S01]  /*2e90*/  ULEA UR4, UR5, UR6, 0x3 ;  /* 0x0000000605047291 */ /* 0x000fe2000f8e18ff */
[----:B------:R-:W-:-:S08]  /*2ea0*/  SHF.L.U32 R2, R12, 0x1f, RZ ;  /* 0x0000001f0c027819 */ /* 0x000fd000000006ff */
[----:B------:R-:W1:Y:S02]  /*2eb0*/  SYNCS.PHASECHK.TRANS64 P0, [UR4+0x90], R2 ;  /* 0x00009002ff0075a7 */ /* 0x000e640008001004 */
[----:B-1----:R-:W-:Y:S05]  /*2ec0*/  @P0 BRA `(.L_x_51) ;  /* 0x0000000000080947 */ /* 0x002fea0003800000 */
[----:B------:R-:W1:Y:S02]  /*2ed0*/  SYNCS.PHASECHK.TRANS64.TRYWAIT P0, [UR4+0x90], R2 ;  /* 0x00009002ff0075a7 */ /* 0x000e640008001104 */
[----:B-1----:R-:W-:Y:S05]  /*2ee0*/  @!P0 BRA `(.L_x_52) ;  /* 0x00000070006c8947 */ /* 0x002fea0003800000 */
.L_x_51:
[----:B------:R-:W-:-:S04]  /*2ef0*/  UIADD3 UR7, UPT, UPT, UR5, 0x1, URZ ;  /* 0x0000000105077890 */ /* 0x000fc8000fffe0ff */
[----:B------:R-:W-:-:S04]  /*2f00*/  UISETP.NE.AND UP0, UPT, UR7, 0x2, UPT ;  /* 0x000000020700788c */ /* 0x000fc8000bf05270 */
[----:B------:R-:W-:Y:S02]  /*2f10*/  USEL UR8, URZ, 0x1, UP0 ;  /* 0x00000001ff087887 */ /* 0x000fe40008000000 */
[----:B------:R-:W-:-:S04]  /*2f20*/  USEL UR7, UR7, URZ, UP0 ;  /* 0x000000ff07077287 */ /* 0x000fc80008000000 */
[----:B------:R-:W-:Y:S01]  /*2f30*/  ULEA UR7, UR7, UR6, 0x3 ;  /* 0x0000000607077291 */ /* 0x000fe2000f8e18ff */
[----:B-1----:R-:W-:-:S04]  /*2f40*/  LOP3.LUT R2, R12, UR8, RZ, 0x3c, !PT ;  /* 0x000000080c027c12 */ /* 0x002fc8000f8e3cff */
[----:B------:R-:W-:-:S04]  /*2f50*/  SHF.L.U32 R0, R2, 0x1f, RZ ;  /* 0x0000001f02007819 */ /* 0x000fc800000006ff */
[----:B------:R-:W1:Y:S02]  /*2f60*/  SYNCS.PHASECHK.TRANS64 P0, [UR7+0x90], R0 ;  /* 0x00009000ff0075a7 */ /* 0x000e640008001007 */
[----:B-1----:R-:W-:Y:S05]  /*2f70*/  @P0 EXIT ;  /* 0x000000000000094d */ /* 0x002fea0003800000 */
[----:B------:R-:W-:Y:S02]  /*2f80*/  SHF.L.U32 R2, R2, 0x1f, RZ ;  /* 0x0000001f02027819 */ /* 0x000fe400000006ff */
[----:B------:R-:W-:-:S07]  /*2f90*/  MOV R0, UR7 ;  /* 0x0000000700007c02 */ /* 0x000fce0008000f00 */
.L_x_53:
[----:B-1----:R1:W2:Y:S02]  /*2fa0*/  SYNCS.PHASECHK.TRANS64.TRYWAIT P0, [R0+URZ+0x90], R2 ;  /* 0x00009002000075a7 */ /* 0x0022a400080011ff */
[----:B--2---:R-:W-:Y:S05]  /*2fb0*/  @!P0 NANOSLEEP.SYNCS 0x989680 ;  /* 0x009896800000895d */ /* 0x004fea0003900000 */
[----:B------:R-:W2:Y:S02]  /*2fc0*/  @!P0 SYNCS.PHASECHK.TRANS64 P0, [R0+URZ+0x90], R2 ;  /* 0x00009002000085a7 */ /* 0x000ea400080010ff */
[----:B--2---:R-:W-:Y:S05]  /*2fd0*/  @P0 EXIT ;  /* 0x000000000000094d */ /* 0x004fea0003800000 */
[----:B------:R-:W-:Y:S05]  /*2fe0*/  BRA `(.L_x_53) ;  /* 0xfffffffc00ec7947 */ /* 0x000fea000383ffff */
.L_x_46:
[----:B------:R-:W-:Y:S05]  /*2ff0*/  BRA.U UP4, `(.L_x_54) ;  /* 0x0000001104847547 */ /* 0x000fea000b800000 */
[----:B------:R-:W-:Y:S01]  /*3000*/  UMOV UR4, 0x40 ;  /* 0x0000004000047882 */ /* 0x000fe20000000000 */
[----:B------:R-:W-:Y:S01]  /*3010*/  NOP ;  /* 0x0000000000007918 */ /* 0x000fe20000000000 */
[----:B------:R-:W-:Y:S01]  /*3020*/  ULEA UR5, UR46, UR4, 0x18 ;  /* 0x000000042e057291 */ /* 0x000fe2000f8ec0ff */
[----:B------:R-:W-:Y:S02]  /*3030*/  UMOV UR6, 0x400 ;  /* 0x0000040000067882 */ /* 0x000fe40000000000 */
[----:B------:R-:W-:-:S06]  /*3040*/  ULEA UR6, UR46, UR6, 0x18 ;  /* 0x000000062e067291 */ /* 0x000fcc000f8ec0ff */
[----:B------:R-:W1:Y:S02]  /*3050*/  LDS.U8 R0, [UR5+0x1c] ;  /* 0x00001c05ff007984 */ /* 0x000e640008000000 */
[----:B-1----:R-:W-:-:S13]  /*3060*/  ISETP.NE.AND P0, PT, R0, RZ, PT ;  /* 0x000000ff0000720c */ /* 0x002fda0003f05270 */
[----:B------:R-:W-:Y:S05]  /*3070*/  @P0 BRA `(.L_x_55) ;  /* 0x0000000400080947 */ /* 0x000fea0003800000 */
[----:B------:R-:W-:Y:S02]  /*3080*/  UISETP.NE.U32.AND UP1, UPT, UR27, 0x1, UPT ;  /* 0x000000011b00788c */ /* 0x000fe4000bf25070 */
[----:B------:R-:W-:-:S07]  /*3090*/  UIADD3 UR7, UPT, UPT, UR5, 0x8, URZ ;  /* 0x0000000805077890 */ /* 0x000fce000fffe0ff */
[----:B------:R-:W-:Y:S05]  /*30a0*/  BRA.U !UP1, `(.L_x_56) ;  /* 0x00000001099c7547 */ /* 0x000fea000b800000 */
[----:B------:R-:W-:Y:S01]  /*30b0*/  ELECT P0, URZ, PT ;  /* 0x0000000000ff782f */ /* 0x000fe20003800000 */
[----:B------:R-:W-:-:S12]  /*30c0*/  BSSY B0, `(.L_x_56) ;  /* 0x0000025000007945 */ /* 0x000fd80003800000 */
[----:B------:R-:W-:Y:S05]  /*30d0*/  @!P0 BRA `(.L_x_57) ;  /* 0x00000000008c8947 */ /* 0x000fea0003800000 */
[----:B------:R-:W-:-:S05]  /*30e0*/  UMOV UR4, 0x10 ;  /* 0x0000001000047882 */ /* 0x000fca0000000000 */
[----:B------:R-:W-:Y:S04]  /*30f0*/  DEPBAR.LE SB1, 0x36 ;  /* 0x00009d800000791a */ /* 0x000fe80000000000 */
[----:B------:R-:W1:Y:S02]  /*3100*/  UTCATOMSWS.2CTA.FIND_AND_SET.ALIGN UP0, UR4, UR4 ;  /* 0x00000004000475e3 */ /* 0x000e640008200800 */
[----:B-1----:R-:W-:Y:S01]  /*3110*/  MOV R10, UR4 ;  /* 0x00000004000a7c02 */ /* 0x002fe20008000f00 */
[----:B------:R-:W-:Y:S06]  /*3120*/  BRA.U UP0, `(.L_x_58) ;  /* 0x0000000100187547 */ /* 0x000fec000b800000 */
.L_x_59:
[----:B------:R-:W-:Y:S05]  /*3130*/  NANOSLEEP 0x64 ;  /* 0x000000640000795d */ /* 0x000fea0003800000 */
[----:B------:R-:W-:-:S05]  /*3140*/  UMOV UR4, 0x10 ;  /* 0x0000001000047882 */ /* 0x000fca0000000000 */
[----:B------:R-:W-:Y:S04]  /*3150*/  DEPBAR.LE SB1, 0x36 ;  /* 0x00009d800000791a */ /* 0x000fe80000000000 */
[----:B------:R-:W1:Y:S02]  /*3160*/  UTCATOMSWS.2CTA.FIND_AND_SET.ALIGN UP0, UR4, UR4 ;  /* 0x00000004000475e3 */ /* 0x000e640008200800 */
[----:B-1----:R-:W-:Y:S01]  /*3170*/  MOV R10, UR4 ;  /* 0x00000004000a7c02 */ /* 0x002fe20008000f00 */
[----:B------:R-:W-:Y:S05]  /*3180*/  BRA.U !UP0, `(.L_x_59) ;  /* 0xfffffffd08e87547 */ /* 0x000fea000b83ffff */
.L_x_58:
[----:B------:R-:W1:Y:S01]  /*3190*/  LDS R6, [UR5+0x10] ;  /* 0x00001005ff067984 */ /* 0x000e620008000800 */
[----:B------:R-:W-:Y:S01]  /*31a0*/  IMAD.U32 R0, RZ, RZ, UR6 ;  /* 0x00000006ff007e24 */ /* 0x000fe2000f8e00ff */
[----:B------:R-:W-:-:S03]  /*31b0*/  MOV R4, UR28 ;  /* 0x0000001c00047c02 */ /* 0x000fc60008000f00 */
[----:B------:R-:W-:Y:S01]  /*31c0*/  VIADD R0, R0, 0x130 ;  /* 0x0000013000007836 */ /* 0x000fe20000000000 */
[----:B-1----:R-:W-:-:S04]  /*31d0*/  SHF.L.U32 R6, R6, 0x1f, RZ ;  /* 0x0000001f06067819 */ /* 0x002fc800000006ff */
[----:B------:R-:W1:Y:S02]  /*31e0*/  SYNCS.PHASECHK.TRANS64.TRYWAIT P0, [UR5+0x8], R6 ;  /* 0x00000806ff0075a7 */ /* 0x000e640008001105 */
[----:B-1----:R-:W-:Y:S05]  /*31f0*/  @P0 BRA `(.L_x_60) ;  /* 0x0000000000080947 */ /* 0x002fea0003800000 */
[----:B------:R-:W1:Y:S02]  /*3200*/  SYNCS.PHASECHK.TRANS64.TRYWAIT P0, [UR5+0x8], R6 ;  /* 0x00000806ff0075a7 */ /* 0x000e640008001105 */
[----:B-1----:R-:W-:Y:S05]  /*3210*/  @!P0 BRA `(.L_x_61) ;  /* 0x0000006c00b88947 */ /* 0x002fea0003800000 */
.L_x_60:
[----:B------:R-:W-:Y:S01]  /*3220*/  PRMT R4, R4, 0x654, R0 ;  /* 0x0000065404047816 */ /* 0x000fe20000000000 */
[----:B------:R-:W-:Y:S01]  /*3230*/  HFMA2 R0, -RZ, RZ, 0, 5.9604644775390625e-08 ;  /* 0x00000001ff007431 */ /* 0x000fe200000001ff */
[----:B------:R-:W-:Y:S01]  /*3240*/  UPRMT UR4, UR28, 0x654, UR7 ;  /* 0x000006541c047896 */ /* 0x000fe20008000007 */
[----:B------:R-:W-:Y:S02]  /*3250*/  IMAD.MOV.U32 R8, RZ, RZ, 0xffff ;  /* 0x0000ffffff087424 */ /* 0x000fe400078e00ff */
[----:B-1----:R-:W-:Y:S02]  /*3260*/  IMAD.MOV.U32 R6, RZ, RZ, 0x4 ;  /* 0x00000004ff067424 */ /* 0x002fe400078e00ff */
[----:B------:R-:W-:Y:S01]  /*3270*/  IMAD.SHL.U32 R9, R10, 0x20, RZ ;  /* 0x000000200a097824 */ /* 0x000fe200078e00ff */
[----:B------:R-:W-:Y:S02]  /*3280*/  MOV R5, UR4 ;  /* 0x0000000400057c02 */ /* 0x000fe40008000f00 */
[-C--:B------:R-:W-:Y:S01]  /*3290*/  SHF.L.U32 R8, R8, R10.reuse, RZ ;  /* 0x0000000a08087219 */ /* 0x080fe200000006ff */
[----:B------:R1:W-:Y:S01]  /*32a0*/  SYNCS.ARRIVE.TRANS64.RED RZ, [UR4], R6 ;  /* 0x00000006ffff79a7 */ /* 0x0003e20008000404 */
[----:B------:R-:W-:Y:S01]  /*32b0*/  SHF.L.U32 R7, R0, R10, RZ ;  /* 0x0000000a00077219 */ /* 0x000fe200000006ff */
[----:B------:R1:W-:Y:S04]  /*32c0*/  STS [UR6+0x130], R9 ;  /* 0x00013009ff007988 */ /* 0x0003e80008000806 */
[----:B------:R1:W-:Y:S04]  /*32d0*/  STAS [R4.64], R10 ;  /* 0x0000000a04007dbd */ /* 0x0003e8000c0008ff */
[----:B------:R1:W-:Y:S04]  /*32e0*/  ATOMS.OR RZ, [UR5+0x14], R8 ;  /* 0x00001408ffff798c */ /* 0x0003e8000b000005 */
[----:B------:R1:W-:Y:S04]  /*32f0*/  ATOMS.OR RZ, [UR5+0x18], R7 ;  /* 0x00001807ffff798c */ /* 0x0003e8000b000005 */
[----:B------:R1:W-:Y:S02]  /*3300*/  ATOMS.XOR RZ, [UR5+0x10], R0 ;  /* 0x00001000ffff798c */ /* 0x0003e4000b800005 */
.L_x_57:
[----:B------:R-:W-:Y:S05]  /*3310*/  BSYNC B0 ;  /* 0x0000000000007941 */ /* 0x000fea0003800000 */
.L_x_56:
[----:B------:R-:W-:Y:S05]  /*3320*/  BRA.U UP1, `(.L_x_62) ;  /* 0x00000001016c7547 */ /* 0x000fea000b800000 */
[----:B------:R-:W-:-:S03]  /*3330*/  UMOV UR4, 0xffffffff ;  /* 0xffffffff00047882 */ /* 0x000fc60000000000 */
[----:B------:R-:W-:Y:S05]  /*3340*/  BRA.DIV UR4, `(.L_x_63) ;  /* 0x0000006e04847947 */ /* 0x000fea000b800000 */
[----:B------:R-:W-:-:S13]  /*3350*/  ELECT P6, URZ, PT ;  /* 0x0000000000ff782f */ /* 0x000fda00038c0000 */
.L_x_157:
[----:B------:R-:W-:Y:S05]  /*3360*/  @!P6 BRA `(.L_x_62) ;  /* 0x00000000005ce947 */ /* 0x000fea0003800000 */
[----:B-1----:R-:W1:Y:S02]  /*3370*/  LDS R4, [UR5+0x10] ;  /* 0x00001005ff047984 */ /* 0x002e640008000800 */
[----:B-1----:R-:W-:-:S04]  /*3380*/  SHF.L.U32 R4, R4, 0x1f, RZ ;  /* 0x0000001f04047819 */ /* 0x002fc800000006ff */
[----:B------:R-:W1:Y:S02]  /*3390*/  SYNCS.PHASECHK.TRANS64.TRYWAIT P0, [UR5+0x8], R4 ;  /* 0x00000804ff0075a7 */ /* 0x000e640008001105 */
[----:B-1----:R-:W-:Y:S05]  /*33a0*/  @P0 BRA `(.L_x_64) ;  /* 0x0000000000080947 */ /* 0x002fea0003800000 */
[----:B------:R-:W1:Y:S02]  /*33b0*/  SYNCS.PHASECHK.TRANS64.TRYWAIT P0, [UR5+0x8], R4 ;  /* 0x00000804ff0075a7 */ /* 0x000e640008001105 */
[----:B-1----:R-:W-:Y:S05]  /*33c0*/  @!P0 BRA `(.L_x_65) ;  /* 0x0000006c00848947 */ /* 0x002fea0003800000 */
.L_x_64:
[----:B------:R-:W2:Y:S01]  /*33d0*/  LDS R6, [UR6+0x130] ;  /* 0x00013006ff067984 */ /* 0x000ea20008000800 */
[----:B-1----:R-:W-:Y:S02]  /*33e0*/  HFMA2 R0, -RZ, RZ, 0, 5.9604644775390625e-08 ;  /* 0x00000001ff007431 */ /* 0x002fe400000001ff */
[----:B------:R-:W-:Y:S01]  /*33f0*/  IMAD.MOV.U32 R4, RZ, RZ, 0xffff ;  /* 0x0000ffffff047424 */ /* 0x000fe200078e00ff */
[----:B------:R-:W-:Y:S01]  /*3400*/  UPRMT UR4, UR28, 0x654, UR7 ;  /* 0x000006541c047896 */ /* 0x000fe20008000007 */
[----:B--2---:R-:W-:-:S03]  /*3410*/  IMAD.SHL.U32 R5, R6, 0x20, RZ ;  /* 0x0000002006057824 */ /* 0x004fc600078e00ff */
[-C--:B------:R-:W-:Y:S02]  /*3420*/  SHF.L.U32 R4, R4, R6.reuse, RZ ;  /* 0x0000000604047219 */ /* 0x080fe400000006ff */
[----:B------:R-:W-:Y:S01]  /*3430*/  SHF.L.U32 R6, R0, R6, RZ ;  /* 0x0000000600067219 */ /* 0x000fe200000006ff */
[----:B------:R2:W-:Y:S04]  /*3440*/  STS [UR6+0x130], R5 ;  /* 0x00013005ff007988 */ /* 0x0005e80008000806 */
[----:B------:R2:W-:Y:S04]  /*3450*/  ATOMS.OR RZ, [UR5+0x14], R4 ;  /* 0x00001404ffff798c */ /* 0x0005e8000b000005 */
[----:B------:R2:W-:Y:S01]  /*3460*/  ATOMS.OR RZ, [UR5+0x18], R6 ;  /* 0x00001806ffff798c */ /* 0x0005e2000b000005 */
[----:B------:R-:W-:Y:S03]  /*3470*/  SYNCS.ARRIVE.TRANS64.RED.A1T0 RZ, [UR4], RZ ;  /* 0x000000ffffff79a7 */ /* 0x000fe60008100404 */
[----:B------:R2:W-:Y:S01]  /*3480*/  ATOMS.XOR RZ, [UR5+0x10], R0 ;  /* 0x00001000ffff798c */ /* 0x0005e2000b800005 */
[----:B------:R-:W-:Y:S05]  /*3490*/  BRA `(.L_x_62) ;  /* 0x0000000000107947 */ /* 0x000fea0003800000 */
.L_x_55:
[----:B------:R-:W-:Y:S02]  /*34a0*/  MOV R0, 0xffffffff ;  /* 0xffffffff00007802 */ /* 0x000fe40000000f00 */
[----:B------:R-:W-:-:S03]  /*34b0*/  MOV R4, 0x34e0 ;  /* 0x000034e000047802 */ /* 0x000fc60000000f00 */
[----:B------:R1:W-:Y:S04]  /*34c0*/  STS [UR6+0x130], R0 ;  /* 0x00013000ff007988 */ /* 0x0003e80008000806 */
[----:B-1---5:R-:W-:Y:S05]  /*34d0*/  CALL.REL.NOINC `($__internal_1_$__cuda_sm10x_tcgen05_guardrail_trap_phase_invalid_during_alloc) ;  /* 0x0000007400547944 */ /* 0x022fea0003c00000 */
.L_x_62:
[----:B------:R-:W-:Y:S05]  /*34e0*/  WARPSYNC.ALL ;  /* 0x0000000000007948 */ /* 0x000fea0003800000 */
[----:B------:R-:W3:Y:S01]  /*34f0*/  S2UR UR4, SR_CgaCtaId ;  /* 0x00000000000479c3 */ /* 0x000ee20000008800 */
[----:B------:R-:W-:Y:S01]  /*3500*/  UMOV UR13, 0x400 ;  /* 0x00000400000d7882 */ /* 0x000fe20000000000 */
[----:B------:R-:W-:-:S06]  /*3510*/  NOP ;  /* 0x0000000000007918 */ /* 0x000fcc0000000000 */
[----:B------:R-:W-:Y:S06]  /*3520*/  BAR.ARV 0x6, 0xa0 ;  /* 0x0182800000007b1d */ /* 0x000fec0000002000 */
[----:B------:R-:W4:Y:S01]  /*3530*/  LDCU UR6, c[0x0][0x38c] ;  /* 0x00007180ff0677ac */ /* 0x000f220008000800 */
[----:B------:R-:W-:Y:S01]  /*3540*/  LOP3.LUT R3, R3, 0xffff, RZ, 0xc0, !PT ;  /* 0x0000ffff03037812 */ /* 0x000fe200078ec0ff */
[----:B-1----:R-:W-:Y:S01]  /*3550*/  IMAD.MOV.U32 R9, RZ, RZ, 0x1 ;  /* 0x00000001ff097424 */ /* 0x002fe200078e00ff */
[----:B------:R-:W-:Y:S01]  /*3560*/  LOP3.LUT R2, R2, 0xffff, RZ, 0xc0, !PT ;  /* 0x0000ffff02027812 */ /* 0x000fe200078ec0ff */
[----:B------:R-:W-:Y:S01]  /*3570*/  IMAD.MOV.U32 R8, RZ, RZ, RZ ;  /* 0x000000ffff087224 */ /* 0x000fe200078e00ff */
[----:B------:R-:W-:Y:S01]  /*3580*/  R2UR UR16, R3 ;  /* 0x00000000031072ca */ /* 0x000fe200000e0000 */
[----:B------:R-:W-:Y:S01]  /*3590*/  UMOV UR20, URZ ;  /* 0x000000ff00147c82 */ /* 0x000fe20008000000 */
[----:B------:R-:W-:-:S02]  /*35a0*/  R2UR UR24, R2 ;  /* 0x00000000021872ca */ /* 0x000fc400000e0000 */
[----:B------:R-:W-:Y:S01]  /*35b0*/  CS2R R2, SRZ ;  /* 0x0000000000027805 */ /* 0x000fe2000001ff00 */
[----:B------:R-:W-:Y:S01]  /*35c0*/  UMOV UR10, URZ ;  /* 0x000000ff000a7c82 */ /* 0x000fe20008000000 */
[----:B---3--:R-:W-:Y:S02]  /*35d0*/  ULEA UR13, UR4, UR13, 0x18 ;  /* 0x0000000d040d7291 */ /* 0x008fe4000f8ec0ff */
[----:B------:R-:W-:Y:S02]  /*35e0*/  UISETP.NE.AND UP3, UPT, UR27, URZ, UPT ;  /* 0x000000ff1b00728c */ /* 0x000fe4000bf65270 */
[----:B------:R-:W-:Y:S02]  /*35f0*/  UIADD3 UR5, UPT, UPT, UR13, 0x6300, URZ ;  /* 0x000063000d057890 */ /* 0x000fe4000fffe0ff */
[----:B------:R-:W-:Y:S02]  /*3600*/  UIADD3 UR4, UPT, UPT, UR13, 0x7b00, URZ ;  /* 0x00007b000d047890 */ /* 0x000fe4000fffe0ff */
[----:B----4-:R-:W-:Y:S01]  /*3610*/  UIADD3 UR6, UPT, UPT, UR6, 0x1f, URZ ;  /* 0x0000001f06067890 */ /* 0x010fe2000fffe0ff */
[----:B--2---:R-:W1:Y:S01]  /*3620*/  LDS R0, [UR13+0x130] ;  /* 0x0001300dff007984 */ /* 0x004e620008000800 */
[----:B------:R-:W-:-:S02]  /*3630*/  USHF.R.U32.HI UR5, URZ, 0x4, UR5 ;  /* 0x00000004ff057899 */ /* 0x000fc40008011605 */
[----:B------:R-:W-:Y:S02]  /*3640*/  USHF.R.S32.HI UR21, URZ, 0x1f, UR6 ;  /* 0x0000001fff157899 */ /* 0x000fe40008011406 */
[----:B------:R-:W-:Y:S02]  /*3650*/  USHF.R.U32.HI UR4, URZ, 0x4, UR4 ;  /* 0x00000004ff047899 */ /* 0x000fe40008011604 */
[----:B------:R-:W-:Y:S02]  /*3660*/  ULEA.HI UR21, UR21, UR6, URZ, 0x5 ;  /* 0x0000000615157291 */ /* 0x000fe4000f8f28ff */
[----:B------:R-:W-:Y:S02]  /*3670*/  ULOP3.LUT UR5, UR5, 0x3fff, URZ, 0xc0, !UPT ;  /* 0x00003fff05057892 */ /* 0x000fe4000f8ec0ff */
[----:B------:R-:W-:Y:S02]  /*3680*/  USHF.R.S32.HI UR21, URZ, 0x5, UR21 ;  /* 0x00000005ff157899 */ /* 0x000fe40008011415 */
[----:B------:R-:W-:-:S02]  /*3690*/  ULOP3.LUT UR18, UR4, 0x3fff, URZ, 0xc0, !UPT ;  /* 0x00003fff04127892 */ /* 0x000fc4000f8ec0ff */
[----:B------:R-:W-:Y:S02]  /*36a0*/  UISETP.LT.AND UP0, UPT, UR21, 0x1, UPT ;  /* 0x000000011500788c */ /* 0x000fe4000bf01270 */
[----:B------:R-:W-:Y:S02]  /*36b0*/  ULOP3.LUT UR17, UR5, 0x10000, URZ, 0xfc, !UPT ;  /* 0x0001000005117892 */ /* 0x000fe4000f8efcff */
[----:B------:R-:W-:Y:S02]  /*36c0*/  ULOP3.LUT UR18, UR18, 0x10000, URZ, 0xfc, !UPT ;  /* 0x0001000012127892 */ /* 0x000fe4000f8efcff */
[----:B------:R-:W-:Y:S01]  /*36d0*/  USEL UR25, UR21, 0x1, !UP0 ;  /* 0x0000000115197887 */ /* 0x000fe2000c000000 */
[----:B------:R-:W-:Y:S01]  /*36e0*/  UMOV UR11, URZ ;  /* 0x000000ff000b7c82 */ /* 0x000fe20008000000 */
[----:B------:R-:W-:Y:S01]  /*36f0*/  UMOV UR22, 0x0 ;  /* 0x0000000000167882 */ /* 0x000fe20000000000 */
[----:B------:R-:W-:Y:S01]  /*3700*/  UMOV UR23, 0x84004a0 ;  /* 0x084004a000177882 */ /* 0x000fe20000000000 */
[----:B-1----:R-:W-:-:S15]  /*3710*/  R2UR UR26, R0 ;  /* 0x00000000001a72ca */ /* 0x002fde00000e0000 */
.L_x_73:
[C---:B------:R-:W-:Y:S02]  /*3720*/  LEA R0, R8.reuse, UR13, 0x3 ;  /* 0x0000000d08007c11 */ /* 0x040fe4000f8e18ff */
[----:B------:R-:W-:Y:S02]  /*3730*/  SHF.L.U32 R4, R3, 0x1f, RZ ;  /* 0x0000001f03047819 */ /* 0x000fe400000006ff */
[----:B------:R-:W-:Y:S02]  /*3740*/  LEA R5, R8, UR13, 0x4 ;  /* 0x0000000d08057c11 */ /* 0x000fe4000f8e20ff */
[----:B------:R-:W1:Y:S02]  /*3750*/  SYNCS.PHASECHK.TRANS64.TRYWAIT P0, [R0+URZ+0x80], R4 ;  /* 0x00008004000075a7 */ /* 0x000e6400080011ff */
[----:B-1-3--:R-:W-:Y:S05]  /*3760*/  @!P0 BRA `(.L_x_66) ;  /* 0x0000006800b48947 */ /* 0x00afea0003800000 */
.L_x_158:
[----:B-1----:R-:W1:Y:S01]  /*3770*/  LDS.128 R4, [R5+0x110] ;  /* 0x0001100005047984 */ /* 0x002e620000000c00 */
[----:B------:R-:W-:Y:S02]  /*3780*/  VIADD R0, R0, 0x90 ;  /* 0x0000009000007836 */ /* 0x000fe40000000000 */
[----:B------:R-:W-:Y:S01]  /*3790*/  VIADD R8, R8, 0x1 ;  /* 0x0000000108087836 */ /* 0x000fe20000000000 */
[----:B------:R-:W-:Y:S01]  /*37a0*/  @!PT LDS RZ, [RZ] ;  /* 0x00000000fffff984 */ /* 0x000fe20000000800 */
[----:B------:R-:W-:Y:S01]  /*37b0*/  @!PT LDS RZ, [RZ] ;  /* 0x00000000fffff984 */ /* 0x000fe20000000800 */
[----:B------:R-:W-:Y:S01]  /*37c0*/  @!PT LDS RZ, [RZ] ;  /* 0x00000000fffff984 */ /* 0x000fe20000000800 */
[----:B------:R-:W-:Y:S01]  /*37d0*/  @!PT LDS RZ, [RZ] ;  /* 0x00000000fffff984 */ /* 0x000fe20000000800 */
[----:B------:R2:W-:Y:S06]  /*37e0*/  MEMBAR.ALL.CTA ;  /* 0x0000000000007992 */ /* 0x0005ec0000008000 */
[----:B--2---:R-:W2:Y:S01]  /*37f0*/  FENCE.VIEW.ASYNC.S ;  /* 0x00000000000073c6 */ /* 0x004ea20000000000 */
[----:B------:R-:W-:-:S04]  /*3800*/  PRMT R0, RZ, 0x654, R0 ;  /* 0x00000654ff007816 */ /* 0x000fc80000000000 */
[----:B--2---:R2:W-:Y:S01]  /*3810*/  SYNCS.ARRIVE.TRANS64.RED.A1T0 RZ, [R0+URZ], RZ ;  /* 0x000000ff00ff79a7 */ /* 0x0045e200081004ff */
[----:B-1----:R-:W-:Y:S01]  /*3820*/  LOP3.LUT P1, RZ, R6, 0x1, RZ, 0xc0, !PT ;  /* 0x0000000106ff7812 */ /* 0x002fe2000782c0ff */
[----:B--2---:R-:W-:-:S12]  /*3830*/  BRA.U UP3, `(.L_x_67) ;  /* 0x0000000103cc7547 */ /* 0x004fd8000b800000 */
[----:B------:R-:W1:Y:S01]  /*3840*/  LDCU UR4, c[0x0][0x38c] ;  /* 0x00007180ff0477ac */ /* 0x000e620008000800 */
[----:B------:R-:W-:Y:S02]  /*3850*/  PLOP3.LUT P2, PT, PT, PT, PT, 0x80, 0x8 ;  /* 0x000000000008781c */ /* 0x000fe40003f4f070 */
[----:B------:R-:W-:Y:S01]  /*3860*/  SHF.L.U32 R4, R9, 0x1f, RZ ;  /* 0x0000001f09047819 */ /* 0x000fe200000006ff */
[----:B------:R-:W-:Y:S02]  /*3870*/  ULEA UR19, UR20, UR13, 0x3 ;  /* 0x0000000d14137291 */ /* 0x000fe4000f8e18ff */
[----:B-1----:R-:W-:-:S06]  /*3880*/  UISETP.GE.AND UP0, UPT, UR4, 0x1, UPT ;  /* 0x000000010400788c */ /* 0x002fcc000bf06270 */
[----:B------:R-:W-:-:S05]  /*3890*/  PLOP3.LUT P0, PT, PT, PT, UP0, 0x80, 0x8 ;  /* 0x000000000008781c */ /* 0x000fca0003f0f008 */
[----:B------:R-:W-:-:S08]  /*38a0*/  @UP0 ULEA UR4, UR10, UR13, 0x3 ;  /* 0x0000000d0a040291 */ /* 0x000fd0000f8e18ff */
[----:B------:R-:W-:-:S04]  /*38b0*/  @P0 SHF.L.U32 R0, R2, 0x1f, RZ ;  /* 0x0000001f02000819 */ /* 0x000fc800000006ff */
[----:B------:R1:W2:Y:S01]  /*38c0*/  @P0 SYNCS.PHASECHK.TRANS64.TRYWAIT P2, [UR4], R0 ;  /* 0x00000000ff0005a7 */ /* 0x0002a20008041104 */
[----:B------:R-:W3:Y:S02]  /*38d0*/  SYNCS.PHASECHK.TRANS64.TRYWAIT P0, [UR19+0xc0], R4 ;  /* 0x0000c004ff0075a7 */ /* 0x000ee40008001113 */
[----:B-123--:R-:W-:Y:S05]  /*38e0*/  @!P0 BRA `(.L_x_68) ;  /* 0x0000006800688947 */ /* 0x00efea0003800000 */
.L_x_160:
[----:B------:R-:W-:Y:S01]  /*38f0*/  UMOV UR14, UR11 ;  /* 0x0000000b000e7c82 */ /* 0x000fe20008000000 */
[----:B------:R-:W-:Y:S05]  /*3900*/  BRA.U !UP0, `(.L_x_69) ;  /* 0x0000000108887547 */ /* 0x000fea000b800000 */
[----:B------:R-:W-:Y:S02]  /*3910*/  UIADD3 UR14, UPT, UPT, UR25, UR11, URZ ;  /* 0x0000000b190e7290 */ /* 0x000fe4000fffe0ff */
[----:B------:R-:W-:Y:S02]  /*3920*/  ULEA UR15, UR20, UR26, 0x7 ;  /* 0x0000001a140f7291 */ /* 0x000fe4000f8e38ff */
[----:B------:R-:W-:Y:S01]  /*3930*/  UPLOP3.LUT UP2, UPT, UPT, UPT, UPT, 0x40, 0x4 ;  /* 0x000000000004789c */ /* 0x000fe20003f4e870 */
[----:B------:R-:W-:Y:S01]  /*3940*/  UMOV UR12, UR21 ;  /* 0x00000015000c7c82 */ /* 0x000fe20008000000 */
[----:B------:R-:W-:-:S09]  /*3950*/  UMOV UR5, UR10 ;  /* 0x0000000a00057c82 */ /* 0x000fd20008000000 */
.L_x_72:
[----:B--2---:R-:W-:Y:S01]  /*3960*/  ULEA UR6, UR5, UR13, 0x3 ;  /* 0x0000000d05067291 */ /* 0x004fe2000f8e18ff */
[----:B---3--:R-:W-:Y:S11]  /*3970*/  @P2 BRA `(.L_x_70) ;  /* 0x00000000000c2947 */ /* 0x008ff60003800000 */
[----:B-1----:R-:W-:Y:S04]  /*3980*/  SHF.L.U32 R4, R2, 0x1f, RZ ;  /* 0x0000001f02047819 */ /* 0x002fe800000006ff */
[----:B------:R-:W1:Y:S02]  /*3990*/  SYNCS.PHASECHK.TRANS64.TRYWAIT P0, [UR6], R4 ;  /* 0x00000004ff0075a7 */ /* 0x000e640008001106 */
[----:B-1----:R-:W-:Y:S05]  /*39a0*/  @!P0 BRA `(.L_x_71) ;  /* 0x0000006800508947 */ /* 0x002fea0003800000 */
.L_x_70:
[----:B------:R-:W-:Y:S01]  /*39b0*/  UISETP.NE.AND UP0, UPT, UR12, 0x1, UPT ;  /* 0x000000010c00788c */ /* 0x000fe2000bf05270 */
[----:B------:R-:W-:Y:S01]  /*39c0*/  PLOP3.LUT P2, PT, PT, PT, PT, 0x80, 0x8 ;  /* 0x000000000008781c */ /* 0x000fe20003f4f070 */
[----:B------:R-:W-:Y:S02]  /*39d0*/  UIADD3 UR4, UPT, UPT, UR5, 0x1, URZ ;  /* 0x0000000105047890 */ /* 0x000fe4000fffe0ff */
[----:B------:R-:W-:Y:S02]  /*39e0*/  ULEA UR8, UR5, UR18, 0x8 ;  /* 0x0000001205087291 */ /* 0x000fe4000f8e40ff */
[----:B------:R-:W-:Y:S01]  /*39f0*/  UISETP.NE.AND UP1, UPT, UR4, 0x3, UPT ;  /* 0x000000030400788c */ /* 0x000fe2000bf25270 */
[----:B------:R-:W-:Y:S01]  /*3a00*/  PLOP3.LUT P0, PT, PT, PT, UP0, 0x80, 0x8 ;  /* 0x000000000008781c */ /* 0x000fe20003f0f008 */
[----:B------:R-:W-:Y:S02]  /*3a10*/  UIADD3 UR11, UPT, UPT, UR11, 0x1, URZ ;  /* 0x000000010b0b7890 */ /* 0x000fe4000fffe0ff */
[----:B------:R-:W-:Y:S02]  /*3a20*/  USEL UR7, URZ, 0x1, UP1 ;  /* 0x00000001ff077887 */ /* 0x000fe40008800000 */
[----:B------:R-:W-:Y:S01]  /*3a30*/  USEL UR10, UR4, URZ, UP1 ;  /* 0x000000ff040a7287 */ /* 0x000fe20008800000 */
[----:B------:R-:W-:Y:S01]  /*3a40*/  UMOV UR9, 0xc0004010 ;  /* 0xc000401000097882 */ /* 0x000fe20000000000 */
[----:B------:R-:W-:Y:S02]  /*3a50*/  UIADD3 UR12, UPT, UPT, UR12, -0x1, URZ ;  /* 0xffffffff0c0c7890 */ /* 0x000fe4000fffe0ff */
[----:B------:R-:W-:Y:S01]  /*3a60*/  LOP3.LUT R2, R2, UR7, RZ, 0x3c, !PT ;  /* 0x0000000702027c12 */ /* 0x000fe2000f8e3cff */
[----:B------:R-:W-:Y:S01]  /*3a70*/  @UP0 ULEA UR4, UR10, UR13, 0x3 ;  /* 0x0000000d0a040291 */ /* 0x000fe2000f8e18ff */
[----:B------:R-:W-:Y:S02]  /*3a80*/  UMOV UR7, 0xc0004010 ;  /* 0xc000401000077882 */ /* 0x000fe40000000000 */
[----:B-1----:R-:W-:Y:S01]  /*3a90*/  @P0 SHF.L.U32 R0, R2, 0x1f, RZ ;  /* 0x0000001f02000819 */ /* 0x002fe200000006ff */
[----:B------:R-:W-:Y:S05]  /*3aa0*/  UISETP.NE.AND UP0, UPT, UR11, UR14, UPT ;  /* 0x0000000e0b00728c */ /* 0x000fea000bf05270 */
[----:B------:R2:W3:Y:S01]  /*3ab0*/  @P0 SYNCS.PHASECHK.TRANS64.TRYWAIT P2, [UR4], R0 ;  /* 0x00000000ff0005a7 */ /* 0x0004e20008041104 */
[----:B------:R-:W-:Y:S02]  /*3ac0*/  UIADD3 UR4, UPT, UPT, UR6, 0x18, URZ ;  /* 0x0000001806047890 */ /* 0x000fe4000fffe0ff */
[----:B------:R-:W-:Y:S03]  /*3ad0*/  ULEA UR6, UR5, UR17, 0x7 ;  /* 0x0000001105067291 */ /* 0x000fe6000f8e38ff */
[----:B------:R-:W-:Y:S06]  /*3ae0*/  UMOV UR5, UR10 ;  /* 0x0000000a00057c82 */ /* 0x000fec0008000000 */
[----:B------:R2:W-:Y:S01]  /*3af0*/  UTCIMMA.2CTA gdesc[UR6], gdesc[UR8], tmem[UR15], tmem[UR22], idesc[UR23], UP2 ;  /* 0x00ff1608060075ea */ /* 0x0005e2000920010f */
[----:B------:R-:W-:Y:S01]  /*3b00*/  UPLOP3.LUT UP2, UPT, UPT, UPT, UPT, 0x80, 0x8 ;  /* 0x000000000008789c */ /* 0x000fe20003f4f070 */
[----:B------:R2:W-:Y:S01]  /*3b10*/  UTCBAR.2CTA.MULTICAST [UR4], URZ, UR16 ;  /* 0x000000ff040073e9 */ /* 0x0005e20008200810 */
[----:B------:R-:W-:Y:S09]  /*3b20*/  BRA.U UP0, `(.L_x_72) ;  /* 0xfffffffd008c7547 */ /* 0x000ff2000b83ffff */
.L_x_69:
[----:B--2---:R-:W-:Y:S01]  /*3b30*/  UIADD3 UR4, UPT, UPT, UR19, 0xa0, URZ ;  /* 0x000000a013047890 */ /* 0x004fe2000fffe0ff */
[----:B------:R-:W-:-:S08]  /*3b40*/  UMOV UR11, UR14 ;  /* 0x0000000e000b7c82 */ /* 0x000fd00008000000 */
[----:B------:R2:W-:Y:S01]  /*3b50*/  UTCBAR.2CTA.MULTICAST [UR4], URZ, UR24 ;  /* 0x000000ff040073e9 */ /* 0x0005e20008200818 */
[----:B------:R-:W-:Y:S02]  /*3b60*/  NOP ;  /* 0x0000000000007918 */ /* 0x000fe40000000000 */
.L_x_67:
[----:B--2---:R-:W-:Y:S01]  /*3b70*/  UIADD3 UR4, UPT, UPT, UR20, 0x1, URZ ;  /* 0x0000000114047890 */ /* 0x004fe2000fffe0ff */
[----:B------:R-:W-:-:S03]  /*3b80*/  ISETP.NE.AND P0, PT, R8, 0x2, PT ;  /* 0x000000020800780c */ /* 0x000fc60003f05270 */
[----:B------:R-:W-:Y:S01]  /*3b90*/  UISETP.NE.AND UP0, UPT, UR4, 0x4, UPT ;  /* 0x000000040400788c */ /* 0x000fe2000bf05270 */
[----:B-1----:R-:W-:Y:S02]  /*3ba0*/  SEL R0, RZ, 0x1, P0 ;  /* 0x00000001ff007807 */ /* 0x002fe40000000000 */
[----:B------:R-:W-:Y:S01]  /*3bb0*/  SEL R8, R8, RZ, P0 ;  /* 0x000000ff08087207 */ /* 0x000fe20000000000 */
[----:B------:R-:W-:Y:S01]  /*3bc0*/  USEL UR5, URZ, 0x1, UP0 ;  /* 0x00000001ff057887 */ /* 0x000fe20008000000 */
[----:B------:R-:W-:Y:S01]  /*3bd0*/  LOP3.LUT R3, R3, R0, RZ, 0x3c, !PT ;  /* 0x0000000003037212 */ /* 0x000fe200078e3cff */
[----:B------:R-:W-:-:S04]  /*3be0*/  USEL UR20, UR4, URZ, UP0 ;  /* 0x000000ff04147287 */ /* 0x000fc80008000000 */
[----:B------:R-:W-:Y:S01]  /*3bf0*/  LOP3.LUT R9, R9, UR5, RZ, 0x3c, !PT ;  /* 0x0000000509097c12 */ /* 0x000fe2000f8e3cff */
[----:B------:R-:W-:Y:S07]  /*3c00*/  @P1 BRA `(.L_x_73) ;  /* 0xfffffff800c41947 */ /* 0x000fee000383ffff */
[----:B------:R-:W1:Y:S01]  /*3c10*/  S2UR UR8, SR_CgaCtaId ;  /* 0x00000000000879c3 */ /* 0x000e620000008800 */
[----:B------:R-:W-:Y:S01]  /*3c20*/  ELECT P0, URZ, PT ;  /* 0x0000000000ff782f */ /* 0x000fe20003800000 */
[----:B------:R-:W-:Y:S01]  /*3c30*/  HFMA2 R0, -RZ, RZ, 0, 5.9604644775390625e-08 ;  /* 0x00000001ff007431 */ /* 0x000fe200000001ff */
[----:B------:R-:W-:-:S05]  /*3c40*/  UMOV UR4, 0x40 ;  /* 0x0000004000047882 */ /* 0x000fca0000000000 */
[----:B------:R-:W-:Y:S01]  /*3c50*/  UVIRTCOUNT.DEALLOC.SMPOOL 0x80 ;  /* 0x000000800000784c */ /* 0x000fe20000000000 */
[----:B------:R-:W-:Y:S02]  /*3c60*/  UISETP.NE.AND UP1, UPT, UR27, URZ, UPT ;  /* 0x000000ff1b00728c */ /* 0x000fe4000bf25270 */
[----:B-1----:R-:W-:-:S09]  /*3c70*/  ULEA UR8, UR8, UR4, 0x18 ;  /* 0x0000000408087291 */ /* 0x002fd2000f8ec0ff */
[----:B------:R1:W-:Y:S01]  /*3c80*/  @P0 STS.U8 [UR8+0x1c], R0 ;  /* 0x00001c00ff000988 */ /* 0x0003e20008000008 */
[----:B------:R-:W-:Y:S05]  /*3c90*/  BRA.U UP1, `(.L_x_74) ;  /* 0x0000000101a07547 */ /* 0x000fea000b800000 */
[----:B------:R-:W-:Y:S01]  /*3ca0*/  UIADD3 UR7, UPT, UPT, UR13, 0xc0, URZ ;  /* 0x000000c00d077890 */ /* 0x000fe2000fffe0ff */
[----:B------:R-:W-:-:S03]  /*3cb0*/  SHF.L.U32 R2, R9, 0x1f, RZ ;  /* 0x0000001f09027819 */ /* 0x000fc600000006ff */
[----:B------:R-:W-:-:S09]  /*3cc0*/  ULEA UR4, UR20, UR7, 0x3 ;  /* 0x0000000714047291 */ /* 0x000fd2000f8e18ff */
[----:B------:R-:W2:Y:S02]  /*3cd0*/  SYNCS.PHASECHK.TRANS64.TRYWAIT P0, [UR4], R2 ;  /* 0x00000002ff0075a7 */ /* 0x000ea40008001104 */
[----:B--2---:R-:W-:Y:S05]  /*3ce0*/  @!P0 BRA `(.L_x_75) ;  /* 0x0000006400988947 */ /* 0x004fea0003800000 */
.L_x_163:
[----:B------:R-:W-:-:S04]  /*3cf0*/  UIADD3 UR4, UPT, UPT, UR20, 0x1, URZ ;  /* 0x0000000114047890 */ /* 0x000fc8000fffe0ff */
[----:B------:R-:W-:-:S04]  /*3d00*/  UISETP.NE.AND UP0, UPT, UR4, 0x4, UPT ;  /* 0x000000040400788c */ /* 0x000fc8000bf05270 */
[----:B------:R-:W-:Y:S02]  /*3d10*/  USEL UR6, URZ, 0x1, UP0 ;  /* 0x00000001ff067887 */ /* 0x000fe40008000000 */
[----:B------:R-:W-:-:S04]  /*3d20*/  USEL UR4, UR4, URZ, UP0 ;  /* 0x000000ff04047287 */ /* 0x000fc80008000000 */
[----:B------:R-:W-:Y:S01]  /*3d30*/  ULEA UR5, UR4, UR7, 0x3 ;  /* 0x0000000704057291 */ /* 0x000fe2000f8e18ff */
[----:B-1----:R-:W-:-:S04]  /*3d40*/  LOP3.LUT R2, R9, UR6, RZ, 0x3c, !PT ;  /* 0x0000000609027c12 */ /* 0x002fc8000f8e3cff */
[----:B------:R-:W-:-:S04]  /*3d50*/  SHF.L.U32 R3, R2, 0x1f, RZ ;  /* 0x0000001f02037819 */ /* 0x000fc800000006ff */
[----:B------:R-:W1:Y:S02]  /*3d60*/  SYNCS.PHASECHK.TRANS64.TRYWAIT P0, [UR5], R3 ;  /* 0x00000003ff0075a7 */ /* 0x000e640008001105 */
[----:B-1----:R-:W-:Y:S05]  /*3d70*/  @!P0 BRA `(.L_x_76) ;  /* 0x00000064008c8947 */ /* 0x002fea0003800000 */
.L_x_165:
        /* <DEDUP_REMOVED lines=9> */
.L_x_167:
[----:B------:R-:W-:-:S04]  /*3e10*/  UIADD3 UR4, UPT, UPT, UR4, 0x1, URZ ;  /* 0x0000000104047890 */ /* 0x000fc8000fffe0ff */
[----:B------:R-:W-:-:S04]  /*3e20*/  UISETP.NE.AND UP0, UPT, UR4, 0x4, UPT ;  /* 0x000000040400788c */ /* 0x000fc8000bf05270 */
[----:B------:R-:W-:Y:S02]  /*3e30*/  USEL UR5, URZ, 0x1, UP0 ;  /* 0x00000001ff057887 */ /* 0x000fe40008000000 */
[----:B------:R-:W-:-:S04]  /*3e40*/  USEL UR4, UR4, URZ, UP0 ;  /* 0x000000ff04047287 */ /* 0x000fc80008000000 */
[----:B------:R-:W-:Y:S01]  /*3e50*/  ULEA UR4, UR4, UR7, 0x3 ;  /* 0x0000000704047291 */ /* 0x000fe2000f8e18ff */
[----:B------:R-:W-:-:S04]  /*3e60*/  LOP3.LUT R2, R2, UR5, RZ, 0x3c, !PT ;  /* 0x0000000502027c12 */ /* 0x000fc8000f8e3cff */
[----:B------:R-:W-:Y:S01]  /*3e70*/  SHF.L.U32 R2, R2, 0x1f, RZ ;  /* 0x0000001f02027819 */ /* 0x000fe200000006ff */
[----:B-1----:R-:W-:-:S04]  /*3e80*/  IMAD.U32 R0, RZ, RZ, UR4 ;  /* 0x00000004ff007e24 */ /* 0x002fc8000f8e00ff */
[----:B------:R1:W2:Y:S03]  /*3e90*/  SYNCS.PHASECHK.TRANS64.TRYWAIT P0, [R0+URZ], R2 ;  /* 0x00000002000075a7 */ /* 0x0002a600080011ff */
[----:B--2---:R-:W-:Y:S05]  /*3ea0*/  @!P0 NANOSLEEP.SYNCS 0x989680 ;  /* 0x009896800000895d */ /* 0x004fea0003900000 */
[----:B------:R-:W2:Y:S02]  /*3eb0*/  @!P0 SYNCS.PHASECHK.TRANS64 P0, [R0+URZ], R2 ;  /* 0x00000002000085a7 */ /* 0x000ea400080010ff */
[----:B--2---:R-:W-:Y:S05]  /*3ec0*/  @P0 BRA `(.L_x_78) ;  /* 0x0000000000200947 */ /* 0x004fea0003800000 */
.L_x_79:
[----:B--2---:R2:W4:Y:S02]  /*3ed0*/  SYNCS.PHASECHK.TRANS64.TRYWAIT P0, [R0+URZ], R2 ;  /* 0x00000002000075a7 */ /* 0x00452400080011ff */
[----:B----4-:R-:W-:Y:S05]  /*3ee0*/  @!P0 NANOSLEEP.SYNCS 0x989680 ;  /* 0x009896800000895d */ /* 0x010fea0003900000 */
[----:B------:R-:W4:Y:S02]  /*3ef0*/  @!P0 SYNCS.PHASECHK.TRANS64 P0, [R0+URZ], R2 ;  /* 0x00000002000085a7 */ /* 0x000f2400080010ff */
[----:B----4-:R-:W-:Y:S05]  /*3f00*/  @!P0 BRA `(.L_x_79) ;  /* 0xfffffffc00f08947 */ /* 0x010fea000383ffff */
[----:B------:R-:W-:Y:S05]  /*3f10*/  BRA `(.L_x_78) ;  /* 0x00000000000c7947 */ /* 0x000fea0003800000 */
.L_x_74:
[----:B------:R-:W-:-:S04]  /*3f20*/  UIADD3 UR4, UPT, UPT, UR13, 0x100, URZ ;  /* 0x000001000d047890 */ /* 0x000fc8000fffe0ff */
[----:B------:R-:W-:-:S09]  /*3f30*/  UPRMT UR4, UR28, 0x654, UR4 ;  /* 0x000006541c047896 */ /* 0x000fd20008000004 */
[----:B------:R-:W-:Y:S03]  /*3f40*/  SYNCS.ARRIVE.TRANS64.RED.A1T0 RZ, [UR4], RZ ;  /* 0x000000ffffff79a7 */ /* 0x000fe60008100404 */
.L_x_78:
[----:B-12---:R-:W-:Y:S01]  /*3f50*/  SHF.L.U32 R2, RZ, 0x1f, RZ ;  /* 0x0000001fff027819 */ /* 0x006fe200000006ff */
[----:B------:R-:W-:Y:S01]  /*3f60*/  UIADD3 UR4, UPT, UPT, UR13, 0x100, URZ ;  /* 0x000001000d047890 */ /* 0x000fe2000fffe0ff */
[----:B------:R-:W-:Y:S02]  /*3f70*/  PLOP3.LUT P0, PT, PT, PT, UP1, 0x80, 0x8 ;  /* 0x000000000008781c */ /* 0x000fe40003f0f018 */
[----:B------:R-:W1:Y:S02]  /*3f80*/  SYNCS.PHASECHK.TRANS64.TRYWAIT P1, [UR13+0x100], R2 ;  /* 0x00010002ff0075a7 */ /* 0x000e64000802110d */
[----:B-1----:R-:W-:Y:S09]  /*3f90*/  @!P1 BRA `(.L_x_80) ;  /* 0x0000006400349947 */ /* 0x002ff20003800000 */
.L_x_169:
[----:B------:R-:W-:Y:S01]  /*3fa0*/  @!UP1 UPRMT UR4, UR28, 0x654, UR4 ;  /* 0x000006541c049896 */ /* 0x000fe20008000004 */
[----:B------:R-:W-:Y:S01]  /*3fb0*/  UMOV UR5, 0xffff ;  /* 0x0000ffff00057882 */ /* 0x000fe20000000000 */
[----:B------:R-:W-:-:S07]  /*3fc0*/  UMOV UR6, 0x1 ;  /* 0x0000000100067882 */ /* 0x000fce0000000000 */
[----:B------:R-:W-:Y:S01]  /*3fd0*/  @!P0 SYNCS.ARRIVE.TRANS64.RED.A1T0 RZ, [UR4], RZ ;  /* 0x000000ffffff89a7 */ /* 0x000fe20008100404 */
[----:B------:R-:W-:Y:S01]  /*3fe0*/  NOP ;  /* 0x0000000000007918 */ /* 0x000fe20000000000 */
[----:B-1----:R-:W1:Y:S01]  /*3ff0*/  LDS R0, [UR8+0x14] ;  /* 0x00001408ff007984 */ /* 0x002e620008000800 */
[----:B------:R-:W-:-:S04]  /*4000*/  ULOP3.LUT UR4, UR26, 0xffff, URZ, 0xc0, !UPT ;  /* 0x0000ffff1a047892 */ /* 0x000fc8000f8ec0ff */
[----:B------:R-:W-:-:S04]  /*4010*/  USHF.R.U32.HI UR4, URZ, 0x5, UR4 ;  /* 0x00000005ff047899 */ /* 0x000fc80008011604 */
[----:B------:R-:W-:Y:S02]  /*4020*/  USHF.L.U32 UR5, UR5, UR4, URZ ;  /* 0x0000000405057299 */ /* 0x000fe400080006ff */
[----:B------:R-:W-:-:S04]  /*4030*/  USHF.L.U32 UR4, UR6, UR4, URZ ;  /* 0x0000000406047299 */ /* 0x000fc800080006ff */
[----:B-1----:R-:W-:-:S04]  /*4040*/  LOP3.LUT R0, R0, UR5, RZ, 0xc0, !PT ;  /* 0x0000000500007c12 */ /* 0x002fc8000f8ec0ff */
[----:B------:R-:W-:-:S13]  /*4050*/  ISETP.NE.AND P0, PT, R0, UR5, PT ;  /* 0x0000000500007c0c */ /* 0x000fda000bf05270 */
[----:B------:R-:W-:Y:S05]  /*4060*/  @P0 BRA `(.L_x_81) ;  /* 0x0000000000580947 */ /* 0x000fea0003800000 */
[----:B------:R-:W1:Y:S02]  /*4070*/  LDS R0, [UR8+0x18] ;  /* 0x00001808ff007984 */ /* 0x000e640008000800 */
[----:B-1----:R-:W-:-:S04]  /*4080*/  LOP3.LUT R0, R0, UR4, RZ, 0xc0, !PT ;  /* 0x0000000400007c12 */ /* 0x002fc8000f8ec0ff */
[----:B------:R-:W-:-:S13]  /*4090*/  ISETP.NE.AND P0, PT, R0, UR4, PT ;  /* 0x0000000400007c0c */ /* 0x000fda000bf05270 */
[----:B------:R-:W-:Y:S05]  /*40a0*/  @P0 BRA `(.L_x_82) ;  /* 0x00000000003c0947 */ /* 0x000fea0003800000 */
[----:B------:R-:W1:Y:S01]  /*40b0*/  S2R R2, SR_LANEID ;  /* 0x0000000000027919 */ /* 0x000e620000000000 */
[----:B------:R-:W-:-:S06]  /*40c0*/  ULOP3.LUT UR5, URZ, UR5, URZ, 0x33, !UPT ;  /* 0x00000005ff057292 */ /* 0x000fcc000f8e33ff */
[----:B------:R-:W-:-:S04]  /*40d0*/  IMAD.U32 R0, RZ, RZ, UR5 ;  /* 0x00000005ff007e24 */ /* 0x000fc8000f8e00ff */
[----:B------:R2:W4:Y:S02]  /*40e0*/  REDUX UR7, R0 ;  /* 0x00000000000773c4 */ /* 0x0005240000000000 */
[----:B------:R1:W-:Y:S01]  /*40f0*/  UTCATOMSWS.AND URZ, UR5 ;  /* 0x0000000500ff79e3 */ /* 0x0003e20008000000 */
[----:B--2---:R-:W-:Y:S01]  /*4100*/  LOP3.LUT R0, RZ, UR4, RZ, 0x33, !PT ;  /* 0x00000004ff007c12 */ /* 0x004fe2000f8e33ff */
[----:B------:R-:W-:Y:S02]  /*4110*/  VOTEU.ANY UR4, UPT, PT ;  /* 0x0000000000047886 */ /* 0x000fe400038e0100 */
[----:B------:R-:W-:Y:S02]  /*4120*/  UFLO.U32 UR4, UR4 ;  /* 0x00000004000472bd */ /* 0x000fe400080e0000 */
[----:B------:R-:W2:Y:S04]  /*4130*/  REDUX UR6, R0 ;  /* 0x00000000000673c4 */ /* 0x000ea80000000000 */
[----:B-1----:R-:W-:-:S02]  /*4140*/  ISETP.EQ.U32.AND P0, PT, R2, UR4, PT ;  /* 0x0000000402007c0c */ /* 0x002fc4000bf02070 */
[----:B----4-:R-:W-:-:S11]  /*4150*/  MOV R2, UR7 ;  /* 0x0000000700027c02 */ /* 0x010fd60008000f00 */
[----:B------:R1:W-:Y:S01]  /*4160*/  @P0 ATOMS.AND RZ, [UR8+0x14], R2 ;  /* 0x00001402ffff098c */ /* 0x0003e2000a800008 */
[----:B--2---:R-:W-:-:S05]  /*4170*/  IMAD.U32 R0, RZ, RZ, UR6 ;  /* 0x00000006ff007e24 */ /* 0x004fca000f8e00ff */
[----:B------:R1:W-:Y:S01]  /*4180*/  @P0 ATOMS.AND RZ, [UR8+0x18], R0 ;  /* 0x00001800ffff098c */ /* 0x0003e2000a800008 */
[----:B------:R-:W-:Y:S05]  /*4190*/  BRA `(.L_x_83) ;  /* 0x0000000000147947 */ /* 0x000fea0003800000 */
.L_x_82:
[----:B------:R-:W-:Y:S02]  /*41a0*/  MOV R2, 0x41c0 ;  /* 0x000041c000027802 */ /* 0x000fe40000000f00 */
[----:B---3-5:R-:W-:Y:S05]  /*41b0*/  CALL.REL.NOINC `($__internal_0_$__cuda_sm10x_tcgen05_guardrail_trap_col_being_dealloced_not_returned_by_alloc) ;  /* 0x0000006800107944 */ /* 0x028fea0003c00000 */
[----:B------:R-:W-:Y:S05]  /*41c0*/  BRA `(.L_x_83) ;  /* 0x0000000000087947 */ /* 0x000fea0003800000 */
.L_x_81:
[----:B------:R-:W-:Y:S02]  /*41d0*/  MOV R2, 0x41f0 ;  /* 0x000041f000027802 */ /* 0x000fe40000000f00 */
[----:B---3-5:R-:W-:Y:S05]  /*41e0*/  CALL.REL.NOINC `($__internal_2_$__cuda_sm10x_tcgen05_guardrail_trap_unallocated_columns_being_dealloced) ;  /* 0x00000068001c7944 */ /* 0x028fea0003c00000 */
.L_x_83:
[----:B------:R-:W-:Y:S01]  /*41f0*/  NOP ;  /* 0x0000000000007918 */ /* 0x000fe20000000000 */
[----:B------:R-:W-:Y:S05]  /*4200*/  EXIT ;  /* 0x000000000000794d */ /* 0x000fea0003800000 */
.L_x_54:
[----:B------:R-:W-:-:S09]  /*4210*/  UISETP.NE.OR UP0, UPT, UR18, 0x3, !UP3 ;  /* 0x000000031200788c */ /* 0x000fd2000df05670 */
[----:B------:R-:W-:Y:S05]  /*4220*/  BRA.U UP0, `(.L_x_84) ;  /* 0x0000001100b87547 */ /* 0x000fea000b800000 */
[----:B------:R-:W1:Y:S01]  /*4230*/  LDCU UR37, c[0x0][0x370] ;  /* 0x00006e00ff2577ac */ /* 0x000e620008000800 */
[----:B------:R-:W2:Y:S01]  /*4240*/  LDC.64 R16, c[0x0][0x348] ;  /* 0x0000d200ff107b82 */ /* 0x000ea20000000a00 */
[----:B------:R-:W-:Y:S02]  /*4250*/  HFMA2 R13, -RZ, RZ, 0, 0 ;  /* 0x00000000ff0d7431 */ /* 0x000fe400000001ff */
[----:B------:R-:W-:Y:S01]  /*4260*/  IMAD.MOV.U32 R15, RZ, RZ, 0x1 ;  /* 0x00000001ff0f7424 */ /* 0x000fe200078e00ff */
[----:B------:R-:W1:Y:S01]  /*4270*/  LDCU.128 UR48, c[0x0][0xb10] ;  /* 0x00016200ff3077ac */ /* 0x000e620008000c00 */
[----:B------:R-:W-:Y:S01]  /*4280*/  IMAD.MOV.U32 R14, RZ, RZ, RZ ;  /* 0x000000ffff0e7224 */ /* 0x000fe200078e00ff */
[----:B------:R-:W-:Y:S01]  /*4290*/  MOV R7, 0x1000 ;  /* 0x0000100000077802 */ /* 0x000fe20000000f00 */
[----:B------:R-:W3:Y:S01]  /*42a0*/  LDCU UR31, c[0x0][0x374] ;  /* 0x00006e80ff1f77ac */ /* 0x000ee20008000800 */
[----:B------:R-:W4:Y:S01]  /*42b0*/  LDC.64 R2, c[0x0][0x888] ;  /* 0x00022200ff027b82 */ /* 0x000f220000000a00 */
[----:B------:R-:W3:Y:S01]  /*42c0*/  LDCU UR15, c[0x0][0xb0c] ;  /* 0x00016180ff0f77ac */ /* 0x000ee20008000800 */
[----:B------:R-:W2:Y:S06]  /*42d0*/  LDCU UR53, c[0x0][0xb20] ;  /* 0x00016400ff3577ac */ /* 0x000eac0008000800 */
[----:B------:R-:W4:Y:S01]  /*42e0*/  LDC.64 R4, c[0x0][0x890] ;  /* 0x00022400ff047b82 */ /* 0x000f220000000a00 */
[----:B------:R-:W2:Y:S01]  /*42f0*/  LDCU UR4, c[0x0][0xb30] ;  /* 0x00016600ff0477ac */ /* 0x000ea20008000800 */
[----:B------:R-:W-:Y:S01]  /*4300*/  UMOV UR21, 0x400 ;  /* 0x0000040000157882 */ /* 0x000fe20000000000 */
[----:B-1----:R-:W-:-:S02]  /*4310*/  UIMAD.WIDE.U32 UR6, UR37, UR48, URZ ;  /* 0x00000030250672a5 */ /* 0x002fc4000f8e00ff */
[----:B---3--:R-:W-:Y:S02]  /*4320*/  UIMAD.WIDE.U32 UR8, UR31, UR51, URZ ;  /* 0x000000331f0872a5 */ /* 0x008fe4000f8e00ff */
[----:B------:R-:W-:Y:S02]  /*4330*/  ULEA UR21, UR46, UR21, 0x18 ;  /* 0x000000152e157291 */ /* 0x000fe4000f8ec0ff */
[----:B------:R-:W-:Y:S02]  /*4340*/  UPLOP3.LUT UP2, UPT, UPT, UPT, UPT, 0x40, 0x4 ;  /* 0x000000000004789c */ /* 0x000fe40003f4e870 */
[----:B------:R-:W-:Y:S01]  /*4350*/  UIADD3 UR38, UPT, UPT, UR21, 0x48, URZ ;  /* 0x0000004815267890 */ /* 0x000fe2000fffe0ff */
[----:B------:R-:W-:Y:S01]  /*4360*/  UMOV UR6, UR7 ;  /* 0x0000000700067c82 */ /* 0x000fe20008000000 */
[----:B------:R-:W-:Y:S01]  /*4370*/  UMOV UR39, UR9 ;  /* 0x0000000900277c82 */ /* 0x000fe20008000000 */
[----:B------:R-:W-:Y:S02]  /*4380*/  UISETP.GE.AND UP0, UPT, UR45, 0x1, UPT ;  /* 0x000000012d00788c */ /* 0x000fe4000bf06270 */
[----:B------:R-:W-:Y:S01]  /*4390*/  UISETP.NE.AND UP4, UPT, UR45, 0x1, UPT ;  /* 0x000000012d00788c */ /* 0x000fe2000bf85270 */
[----:B------:R-:W1:Y:S01]  /*43a0*/  LDCU.64 UR22, c[0x0][0xb28] ;  /* 0x00016500ff1677ac */ /* 0x000e620008000a00 */
[----:B------:R-:W-:-:S02]  /*43b0*/  UISETP.NE.AND UP6, UPT, UR15, 0x1, UPT ;  /* 0x000000010f00788c */ /* 0x000fc4000bfc5270 */
[----:B------:R-:W-:Y:S02]  /*43c0*/  UISETP.NE.AND UP5, UPT, UR50, 0x1, UPT ;  /* 0x000000013200788c */ /* 0x000fe4000bfa5270 */
[----:B------:R-:W-:Y:S02]  /*43d0*/  UIADD3 UR41, UPT, UPT, UR21, 0x30, URZ ;  /* 0x0000003015297890 */ /* 0x000fe4000fffe0ff */
[----:B------:R-:W-:Y:S02]  /*43e0*/  UIADD3 UR33, UPT, UPT, UR21, 0x38, URZ ;  /* 0x0000003815217890 */ /* 0x000fe4000fffe0ff */
[----:B------:R-:W-:Y:S02]  /*43f0*/  UIADD3 UR25, UPT, UPT, UR21, 0x40, URZ ;  /* 0x0000004015197890 */ /* 0x000fe4000fffe0ff */
[----:B------:R-:W-:Y:S02]  /*4400*/  UPRMT UR38, UR46, 0x654, UR38 ;  /* 0x000006542e267896 */ /* 0x000fe40008000026 */
[----:B------:R-:W-:-:S02]  /*4410*/  USHF.R.U32.HI UR47, URZ, UR49, UR6 ;  /* 0x00000031ff2f7299 */ /* 0x000fc40008011606 */
[----:B--2---:R-:W-:Y:S02]  /*4420*/  USHF.R.U32.HI UR39, URZ, UR53, UR39 ;  /* 0x00000035ff277299 */ /* 0x004fe40008011627 */
[----:B------:R-:W-:-:S11]  /*4430*/  UISETP.NE.AND UP3, UPT, UR4, 0x1, UPT ;  /* 0x000000010400788c */ /* 0x000fd6000bf65270 */
.L_x_95:
[C---:B------:R-:W-:Y:S02]  /*4440*/  LEA R12, R14.reuse, UR21, 0x3 ;  /* 0x000000150e0c7c11 */ /* 0x040fe4000f8e18ff */
[----:B------:R-:W-:Y:S02]  /*4450*/  SHF.L.U32 R0, R13, 0x1f, RZ ;  /* 0x0000001f0d007819 */ /* 0x000fe400000006ff */
[----:B------:R-:W-:Y:S02]  /*4460*/  LEA R8, R14, UR21, 0x4 ;  /* 0x000000150e087c11 */ /* 0x000fe4000f8e20ff */
[----:B--2---:R-:W2:Y:S02]  /*4470*/  SYNCS.PHASECHK.TRANS64.TRYWAIT P0, [R12+URZ+0x80], R0 ;  /* 0x000080000c0075a7 */ /* 0x004ea400080011ff */
[----:B--2---:R-:W-:Y:S05]  /*4480*/  @!P0 BRA `(.L_x_85) ;  /* 0x0000006000108947 */ /* 0x004fea0003800000 */
.L_x_170:
[----:B------:R-:W3:Y:S01]  /*4490*/  LDS.128 R8, [R8+0x110] ;  /* 0x0001100008087984 */ /* 0x000ee20000000c00 */
[----:B------:R-:W-:Y:S01]  /*44a0*/  UISETP.GE.AND UP0, UPT, UR45, 0x1, UPT ;  /* 0x000000012d00788c */ /* 0x000fe2000bf06270 */
[----:B------:R-:W-:Y:S01]  /*44b0*/  @!PT LDS RZ, [RZ] ;  /* 0x00000000fffff984 */ /* 0x000fe20000000800 */
[----:B------:R-:W-:Y:S01]  /*44c0*/  @!PT LDS RZ, [RZ] ;  /* 0x00000000fffff984 */ /* 0x000fe20000000800 */
[----:B------:R-:W-:Y:S01]  /*44d0*/  @!PT LDS RZ, [RZ] ;  /* 0x00000000fffff984 */ /* 0x000fe20000000800 */
[----:B------:R-:W-:Y:S01]  /*44e0*/  @!PT LDS RZ, [RZ] ;  /* 0x00000000fffff984 */ /* 0x000fe20000000800 */
[----:B------:R1:W-:Y:S06]  /*44f0*/  MEMBAR.ALL.CTA ;  /* 0x0000000000007992 */ /* 0x0003ec0000008000 */
[----:B-1----:R-:W1:Y:S01]  /*4500*/  FENCE.VIEW.ASYNC.S ;  /* 0x00000000000073c6 */ /* 0x002e620000000000 */
[----:B---3--:R-:W-:Y:S11]  /*4510*/  LOP3.LUT P0, RZ, R10, 0x1, RZ, 0xc0, !PT ;  /* 0x000000010aff7812 */ /* 0x008ff6000780c0ff */
[----:B------:R-:W-:Y:S02]  /*4520*/  @!UPT UIADD3 URZ, UPT, UPT, URZ, URZ, URZ ;  /* 0x000000fffffff290 */ /* 0x000fe4000fffe0ff */
[----:B-1----:R-:W-:Y:S01]  /*4530*/  VOTEU.ANY UP1, P0 ;  /* 0x0000000000ff7886 */ /* 0x002fe20000020100 */
[----:B------:R-:W-:Y:S11]  /*4540*/  PLOP3.LUT P0, PT, PT, PT, UP1, 0x80, 0x8 ;  /* 0x000000000008781c */ /* 0x000ff60003f0f018 */
[----:B------:R-:W-:Y:S02]  /*4550*/  @!UPT UIADD3 URZ, UPT, UPT, URZ, URZ, URZ ;  /* 0x000000fffffff290 */ /* 0x000fe4000fffe0ff */
[----:B--2---:R-:W-:Y:S02]  /*4560*/  @P0 SHF.R.U32.HI R0, RZ, 0x10, R9 ;  /* 0x00000010ff000819 */ /* 0x004fe40000011609 */
[----:B------:R-:W-:Y:S02]  /*4570*/  @P0 MOV R6, R8 ;  /* 0x0000000800060202 */ /* 0x000fe40000000f00 */
[----:B------:R-:W-:Y:S01]  /*4580*/  @P0 R2UR UR4, R0 ;  /* 0x00000000000402ca */ /* 0x000fe200000e0000 */
[----:B------:R-:W-:Y:S01]  /*4590*/  VIADD R0, R12, 0x90 ;  /* 0x000000900c007836 */ /* 0x000fe20000000000 */
[----:B------:R-:W-:Y:S02]  /*45a0*/  @P0 LOP3.LUT R8, R9, 0xffff, RZ, 0xc0, !PT ;  /* 0x0000ffff09080812 */ /* 0x000fe400078ec0ff */
[----:B------:R-:W-:Y:S02]  /*45b0*/  @P0 R2UR UR6, R6 ;  /* 0x00000000060602ca */ /* 0x000fe400000e0000 */
[----:B------:R-:W-:Y:S02]  /*45c0*/  PRMT R0, RZ, 0x654, R0 ;  /* 0x00000654ff007816 */ /* 0x000fe40000000000 */
[----:B------:R-:W-:Y:S02]  /*45d0*/  @P0 R2UR UR5, R8 ;  /* 0x00000000080502ca */ /* 0x000fe400000e0000 */
[----:B------:R1:W-:Y:S03]  /*45e0*/  SYNCS.ARRIVE.TRANS64.RED.A1T0 RZ, [R0+URZ], RZ ;  /* 0x000000ff00ff79a7 */ /* 0x0003e600081004ff */
[----:B------:R-:W-:Y:S04]  /*45f0*/  @UP1 UMOV UR29, UR4 ;  /* 0x00000004001d1c82 */ /* 0x000fe80008000000 */
[----:B------:R-:W-:Y:S04]  /*4600*/  @UP1 UMOV UR14, UR6 ;  /* 0x00000006000e1c82 */ /* 0x000fe80008000000 */
[----:B------:R-:W-:Y:S01]  /*4610*/  @UP1 UMOV UR13, UR5 ;  /* 0x00000005000d1c82 */ /* 0x000fe20008000000 */
[----:B------:R-:W-:Y:S05]  /*4620*/  BRA.U !UP0, `(.L_x_86) ;  /* 0x0000000108a47547 */ /* 0x000fea000b800000 */
[----:B------:R-:W-:Y:S02]  /*4630*/  UIMAD.WIDE.U32 UR16, UR13, UR51, URZ ;  /* 0x000000330d1072a5 */ /* 0x000fe4000f8e00ff */
[----:B------:R-:W-:Y:S02]  /*4640*/  UIMAD.WIDE.U32 UR18, UR14, UR48, URZ ;  /* 0x000000300e1272a5 */ /* 0x000fe4000f8e00ff */
[----:B------:R-:W-:Y:S02]  /*4650*/  USEL UR4, UR31, UR39, !UP5 ;  /* 0x000000271f047287 */ /* 0x000fe4000e800000 */
[----:B------:R-:W-:Y:S02]  /*4660*/  USEL UR7, UR37, UR47, !UP6 ;  /* 0x0000002f25077287 */ /* 0x000fe4000f000000 */
[----:B------:R-:W-:Y:S02]  /*4670*/  UIMAD.WIDE.U32 UR8, UR4, UR22, URZ ;  /* 0x00000016040872a5 */ /* 0x000fe4000f8e00ff */
[----:B------:R-:W-:Y:S01]  /*4680*/  UIMAD.WIDE.U32 UR10, UR7, UR22, URZ ;  /* 0x00000016070a72a5 */ /* 0x000fe2000f8e00ff */
[----:B------:R-:W-:Y:S02]  /*4690*/  UMOV UR5, UR17 ;  /* 0x0000001100057c82 */ /* 0x000fe40008000000 */
[----:B------:R-:W-:Y:S03]  /*46a0*/  USHF.R.U32.HI UR6, URZ, UR53, UR5 ;  /* 0x00000035ff067299 */ /* 0x000fe60008011605 */
[----:B------:R-:W-:Y:S01]  /*46b0*/  UMOV UR5, UR19 ;  /* 0x0000001300057c82 */ /* 0x000fe20008000000 */
[----:B------:R-:W-:Y:S02]  /*46c0*/  USEL UR6, UR13, UR6, !UP5 ;  /* 0x000000060d067287 */ /* 0x000fe4000e800000 */
[----:B------:R-:W-:Y:S03]  /*46d0*/  USHF.R.U32.HI UR12, URZ, UR49, UR5 ;  /* 0x00000031ff0c7299 */ /* 0x000fe60008011605 */
[----:B------:R-:W-:Y:S02]  /*46e0*/  UMOV UR5, UR9 ;  /* 0x0000000900057c82 */ /* 0x000fe40008000000 */
[----:B------:R-:W-:Y:S03]  /*46f0*/  @UP4 USHF.R.U32.HI UR4, URZ, UR23, UR5 ;  /* 0x00000017ff044299 */ /* 0x000fe60008011605 */
[----:B------:R-:W-:Y:S01]  /*4700*/  UMOV UR5, UR11 ;  /* 0x0000000b00057c82 */ /* 0x000fe20008000000 */
[----:B------:R-:W-:Y:S02]  /*4710*/  UIMAD UR4, UR45, UR4, URZ ;  /* 0x000000042d0472a4 */ /* 0x000fe4000f8e02ff */
[----:B------:R-:W-:Y:S02]  /*4720*/  @UP4 USHF.R.U32.HI UR7, URZ, UR23, UR5 ;  /* 0x00000017ff074299 */ /* 0x000fe40008011605 */
[----:B------:R-:W-:Y:S02]  /*4730*/  UIMAD.WIDE.U32 UR10, UR6, UR22, URZ ;  /* 0x00000016060a72a5 */ /* 0x000fe4000f8e00ff */
[----:B------:R-:W-:Y:S02]  /*4740*/  USEL UR5, UR14, UR12, !UP6 ;  /* 0x0000000c0e057287 */ /* 0x000fe4000f000000 */
[----:B------:R-:W-:Y:S02]  /*4750*/  UIMAD UR8, UR45, UR7, URZ ;  /* 0x000000072d0872a4 */ /* 0x000fe4000f8e02ff */
[----:B------:R-:W-:Y:S03]  /*4760*/  UISETP.GE.AND UP0, UPT, UR6, UR4, UPT ;  /* 0x000000040600728c */ /* 0x000fe6000bf06270 */
[----:B------:R-:W-:Y:S01]  /*4770*/  UMOV UR4, UR11 ;  /* 0x0000000b00047c82 */ /* 0x000fe20008000000 */
[----:B------:R-:W-:Y:S02]  /*4780*/  UISETP.GE.OR UP0, UPT, UR5, UR8, UP0 ;  /* 0x000000080500728c */ /* 0x000fe40008706670 */
[----:B------:R-:W-:Y:S02]  /*4790*/  USHF.R.U32.HI UR4, URZ, UR23, UR4 ;  /* 0x00000017ff047299 */ /* 0x000fe40008011604 */
[----:B------:R-:W-:Y:S02]  /*47a0*/  UIMAD.WIDE.U32 UR8, UR5, UR22, URZ ;  /* 0x00000016050872a5 */ /* 0x000fe4000f8e00ff */
[----:B------:R-:W-:Y:S04]  /*47b0*/  USEL UR10, UR6, UR4, !UP4 ;  /* 0x00000004060a7287 */ /* 0x000fe8000e000000 */
[----:B------:R-:W-:Y:S01]  /*47c0*/  UIADD3 UR11, UPT, UPT, -UR10, URZ, URZ ;  /* 0x000000ff0a0b7290 */ /* 0x000fe2000fffe1ff */
[----:B------:R-:W-:Y:S02]  /*47d0*/  @!UP0 UMOV UR4, UR9 ;  /* 0x0000000900048c82 */ /* 0x000fe40008000000 */
[----:B------:R-:W-:Y:S02]  /*47e0*/  @!UP0 USHF.R.U32.HI UR4, URZ, UR23, UR4 ;  /* 0x00000017ff048299 */ /* 0x000fe40008011604 */
[----:B------:R-:W-:Y:S02]  /*47f0*/  UIMAD UR8, UR45, UR11, UR6 ;  /* 0x0000000b2d0872a4 */ /* 0x000fe4000f8e0206 */
[----:B------:R-:W-:Y:S04]  /*4800*/  @!UP0 USEL UR4, UR5, UR4, !UP4 ;  /* 0x0000000405048287 */ /* 0x000fe8000e000000 */
[----:B------:R-:W-:Y:S02]  /*4810*/  @!UP0 UIMAD UR7, UR7, UR8, UR4 ;  /* 0x00000008070782a4 */ /* 0x000fe4000f8e0204 */
[----:B------:R-:W-:Y:S02]  /*4820*/  @!UP0 UIADD3 UR9, UPT, UPT, UR10, -UR4, URZ ;  /* 0x800000040a098290 */ /* 0x000fe4000fffe0ff */
[----:B------:R-:W-:Y:S02]  /*4830*/  UIADD3 UR8, UPT, UPT, -UR6, URZ, URZ ;  /* 0x000000ff06087290 */ /* 0x000fe4000fffe1ff */
[----:B------:R-:W-:Y:S02]  /*4840*/  UIADD3 UR4, UPT, UPT, -UR5, URZ, URZ ;  /* 0x000000ff05047290 */ /* 0x000fe4000fffe1ff */
[----:B------:R-:W-:Y:S03]  /*4850*/  @!UP0 UIMAD UR6, UR9, UR45, UR5 ;  /* 0x0000002d090682a4 */ /* 0x000fe6000f8e0205 */
[----:B------:R-:W-:Y:S01]  /*4860*/  @!UP0 UMOV UR5, UR7 ;  /* 0x0000000700058c82 */ /* 0x000fe20008000000 */
[----:B------:R-:W-:Y:S02]  /*4870*/  UIMAD UR7, UR15, UR4, UR14 ;  /* 0x000000040f0772a4 */ /* 0x000fe4000f8e020e */
[----:B------:R-:W-:Y:S02]  /*4880*/  UIMAD UR4, UR50, UR8, UR13 ;  /* 0x00000008320472a4 */ /* 0x000fe4000f8e020d */
[----:B------:R-:W-:Y:S02]  /*4890*/  UIMAD UR14, UR5, UR15, UR7 ;  /* 0x0000000f050e72a4 */ /* 0x000fe4000f8e0207 */
[----:B------:R-:W-:Y:S11]  /*48a0*/  UIMAD UR13, UR6, UR50, UR4 ;  /* 0x00000032060d72a4 */ /* 0x000ff6000f8e0204 */
[----:B------:R-:W-:Y:S01]  /*48b0*/  @!UPT UIADD3 URZ, UPT, UPT, URZ, URZ, URZ ;  /* 0x000000fffffff290 */ /* 0x000fe2000fffe0ff */
.L_x_86:
[----:B------:R-:W2:Y:S01]  /*48c0*/  @!UP3 LDCU.128 UR8, c[0x0][0xb10] ;  /* 0x00016200ff08b7ac */ /* 0x000ea20008000c00 */
[C---:B----4-:R-:W-:Y:S02]  /*48d0*/  ISETP.NE.U32.AND P1, PT, R4.reuse, RZ, PT ;  /* 0x000000ff0400720c */ /* 0x050fe40003f25070 */
[----:B------:R-:W-:Y:S02]  /*48e0*/  ISETP.NE.U32.AND P0, PT, R4, RZ, PT ;  /* 0x000000ff0400720c */ /* 0x000fe40003f05070 */
[C---:B------:R-:W-:Y:S02]  /*48f0*/  ISETP.NE.AND.EX P1, PT, R5.reuse, RZ, PT, P1 ;  /* 0x000000ff0500720c */ /* 0x040fe40003f25310 */
[----:B------:R-:W-:Y:S01]  /*4900*/  ISETP.NE.AND.EX P0, PT, R5, RZ, PT, P0 ;  /* 0x000000ff0500720c */ /* 0x000fe20003f05300 */
[----:B------:R-:W3:Y:S01]  /*4910*/  @!UP3 LDCU UR5, c[0x0][0xb0c] ;  /* 0x00016180ff05b7ac */ /* 0x000ee20008000800 */
[----:B------:R-:W-:Y:S01]  /*4920*/  SHF.L.U32 R9, R15, 0x1f, RZ ;  /* 0x0000001f0f097819 */ /* 0x000fe200000006ff */
[----:B------:R-:W-:Y:S02]  /*4930*/  USHF.L.U32 UR42, UR30, 0x8, URZ ;  /* 0x000000081e2a7899 */ /* 0x000fe400080006ff */
[----:B------:R-:W-:Y:S02]  /*4940*/  USHF.L.U32 UR43, UR20, 0x6, URZ ;  /* 0x00000006142b7899 */ /* 0x000fe400080006ff */
[----:B--2---:R-:W-:Y:S07]  /*4950*/  UIMAD.WIDE.U32 UR6, UR14, UR8, URZ ;  /* 0x000000080e0672a5 */ /* 0x004fee000f8e00ff */
[----:B------:R-:W-:Y:S01]  /*4960*/  @!UP3 UMOV UR4, UR7 ;  /* 0x000000070004bc82 */ /* 0x000fe20008000000 */
[----:B---3--:R-:W-:Y:S02]  /*4970*/  @!UP3 UISETP.NE.AND UP0, UPT, UR5, 0x1, UPT ;  /* 0x000000010500b88c */ /* 0x008fe4000bf05270 */
[----:B------:R-:W-:Y:S02]  /*4980*/  @!UP3 USHF.R.U32.HI UR4, URZ, UR9, UR4 ;  /* 0x00000009ff04b299 */ /* 0x000fe40008011604 */
[----:B------:R-:W-:Y:S02]  /*4990*/  UIMAD.WIDE.U32 UR6, UR13, UR11, URZ ;  /* 0x0000000b0d0672a5 */ /* 0x000fe4000f8e00ff */
[----:B------:R-:W-:Y:S02]  /*49a0*/  @!UP3 USEL UR8, UR14, UR4, !UP0 ;  /* 0x000000040e08b287 */ /* 0x000fe4000c000000 */
[----:B------:R-:W-:Y:S03]  /*49b0*/  @!UP3 UISETP.NE.AND UP0, UPT, UR10, 0x1, UPT ;  /* 0x000000010a00b88c */ /* 0x000fe6000bf05270 */
[----:B------:R-:W-:Y:S02]  /*49c0*/  @!UP3 UMOV UR6, UR7 ;  /* 0x000000070006bc82 */ /* 0x000fe40008000000 */
[----:B------:R-:W2:Y:S02]  /*49d0*/  @!UP3 LDCU UR4, c[0x0][0xb20] ;  /* 0x00016400ff04b7ac */ /* 0x000ea40008000800 */
[----:B--2---:R-:W-:Y:S04]  /*49e0*/  @!UP3 USHF.R.U32.HI UR6, URZ, UR4, UR6 ;  /* 0x00000004ff06b299 */ /* 0x004fe80008011606 */
[----:B------:R-:W-:Y:S04]  /*49f0*/  @!UP3 USEL UR6, UR13, UR6, !UP0 ;  /* 0x000000060d06b287 */ /* 0x000fe8000c000000 */
[----:B------:R-:W-:Y:S02]  /*4a00*/  @!UP3 UIADD3 UR4, UPT, UPT, -UR8, UR6, URZ ;  /* 0x000000060804b290 */ /* 0x000fe4000fffe1ff */
[----:B------:R-:W-:Y:S02]  /*4a10*/  @!UP3 UIADD3 UR6, UPT, UPT, UR8, -UR6, URZ ;  /* 0x800000060806b290 */ /* 0x000fe4000fffe0ff */
[----:B------:R-:W-:Y:S02]  /*4a20*/  @!UP3 UIMAD UR14, UR4, UR5, UR14 ;  /* 0x00000005040eb2a4 */ /* 0x000fe4000f8e020e */
[----:B------:R-:W-:Y:S01]  /*4a30*/  @!UP3 UIMAD UR13, UR6, UR10, UR13 ;  /* 0x0000000a060db2a4 */ /* 0x000fe2000f8e020d */
[----:B------:R-:W-:Y:S11]  /*4a40*/  BRA.U UP2, `(.L_x_87) ;  /* 0x0000000102107547 */ /* 0x000ff6000b800000 */
[----:B------:R-:W-:Y:S04]  /*4a50*/  MOV R6, UR52 ;  /* 0x0000003400067c02 */ /* 0x000fe80008000f00 */
[----:B------:R-:W-:Y:S04]  /*4a60*/  SHF.L.U32 R6, R6, 0x1f, RZ ;  /* 0x0000001f06067819 */ /* 0x000fe800000006ff */
[----:B------:R-:W2:Y:S02]  /*4a70*/  SYNCS.PHASECHK.TRANS64.TRYWAIT P2, [UR21+0x78], R6 ;  /* 0x00007806ff0075a7 */ /* 0x000ea40008041115 */
[----:B--2---:R-:W-:Y:S05]  /*4a80*/  @!P2 BRA `(.L_x_88) ;  /* 0x0000005800a4a947 */ /* 0x004fea0003800000 */
.L_x_87:
[----:B------:R-:W-:Y:S05]  /*4a90*/  @!P1 BRA `(.L_x_89) ;  /* 0x0000000000309947 */ /* 0x000fea0003800000 */
[----:B------:R-:W-:Y:S01]  /*4aa0*/  ISETP.NE.U32.AND P1, PT, R2, RZ, PT ;  /* 0x000000ff0200720c */ /* 0x000fe20003f25070 */
[----:B------:R-:W2:Y:S01]  /*4ab0*/  LDCU.64 UR4, c[0x0][0x358] ;  /* 0x00006b00ff0477ac */ /* 0x000ea20008000a00 */
[----:B------:R-:W-:Y:S02]  /*4ac0*/  IMAD.MOV.U32 R76, RZ, RZ, 0x1 ;  /* 0x00000001ff4c7424 */ /* 0x000fe400078e00ff */
[----:B------:R-:W-:Y:S11]  /*4ad0*/  ISETP.NE.AND.EX P1, PT, R3, RZ, PT, P1 ;  /* 0x000000ff0300720c */ /* 0x000ff60003f25310 */
[----:B------:R-:W-:Y:S02]  /*4ae0*/  @!UPT UIADD3 URZ, UPT, UPT, URZ, URZ, URZ ;  /* 0x000000fffffff290 */ /* 0x000fe4000fffe0ff */
[----:B------:R-:W3:Y:S01]  /*4af0*/  @P1 LDC.64 R10, c[0x0][0x888] ;  /* 0x00022200ff0a1b82 */ /* 0x000ee20000000a00 */
[----:B-1----:R-:W-:Y:S04]  /*4b00*/  @P1 IMAD R0, R4, UR36, RZ ;  /* 0x0000002404001c24 */ /* 0x002fe8000f8e02ff */
[----:B---3--:R-:W-:Y:S04]  /*4b10*/  @P1 IMAD.WIDE R10, R0, 0x4, R10 ;  /* 0x00000004000a1825 */ /* 0x008fe800078e020a */
[----:B------:R-:W-:Y:S01]  /*4b20*/  HFMA2 R0, -RZ, RZ, 0, 5.9604644775390625e-08 ;  /* 0x00000001ff007431 */ /* 0x000fe200000001ff */
[----:B--2--5:R2:W5:Y:S04]  /*4b30*/  @P1 LDG.E R40, desc[UR4][R10.64] ;  /* 0x000000040a281981 */ /* 0x024568000c1e1900 */
[----:B------:R-:W-:Y:S01]  /*4b40*/  @!P1 PRMT R76, R0, 0x7610, R76 ;  /* 0x00007610004c9816 */ /* 0x000fe2000000004c */
[----:B--2---:R-:W3:Y:S06]  /*4b50*/  @!P1 LDC R40, c[0x0][0x880] ;  /* 0x00022000ff289b82 */ /* 0x004eec0000000800 */
.L_x_89:
[----:B---3-5:R-:W-:Y:S01]  /*4b60*/  @!P0 ISETP.EQ.AND P1, PT, R40, RZ, PT ;  /* 0x000000ff2800820c */ /* 0x028fe20003f22270 */
[----:B------:R-:W-:Y:S01]  /*4b70*/  @!UPT UIADD3 URZ, UPT, UPT, URZ, URZ, URZ ;  /* 0x000000fffffff290 */ /* 0x000fe2000fffe0ff */
[----:B------:R-:W-:Y:S11]  /*4b80*/  @!P0 BRA `(.L_x_90) ;  /* 0x0000000000188947 */ /* 0x000ff60003800000 */
[----:B------:R-:W-:Y:S02]  /*4b90*/  LOP3.LUT P0, RZ, R76, 0xff, RZ, 0xc0, !PT ;  /* 0x000000ff4cff7812 */ /* 0x000fe4000780c0ff */
[----:B------:R-:W-:Y:S04]  /*4ba0*/  ISETP.NE.U32.AND P1, PT, R2, RZ, PT ;  /* 0x000000ff0200720c */ /* 0x000fe80003f25070 */
[----:B------:R-:W-:Y:S04]  /*4bb0*/  ISETP.NE.AND.EX P1, PT, R3, RZ, PT, P1 ;  /* 0x000000ff0300720c */ /* 0x000fe80003f25310 */
[----:B------:R-:W-:Y:S03]  /*4bc0*/  PLOP3.LUT P1, PT, P1, PT, PT, 0x8, 0x80 ;  /* 0x000000000080781c */ /* 0x000fe60000f2e170 */
[----:B------:R-:W-:Y:S11]  /*4bd0*/  @P0 ISETP.EQ.AND P1, PT, R40, RZ, PT ;  /* 0x000000ff2800020c */ /* 0x000ff60003f22270 */
[----:B------:R-:W-:Y:S02]  /*4be0*/  @!UPT UIADD3 URZ, UPT, UPT, URZ, URZ, URZ ;  /* 0x000000fffffff290 */ /* 0x000fe4000fffe0ff */
.L_x_90:
[----:B------:R-:W2:Y:S01]  /*4bf0*/  SYNCS.PHASECHK.TRANS64.TRYWAIT P2, [UR21+0x50], R9 ;  /* 0x00005009ff0075a7 */ /* 0x000ea20008041115 */
[----:B------:R-:W-:Y:S04]  /*4c00*/  ELECT P0, URZ, PT ;  /* 0x0000000000ff782f */ /* 0x000fe80003800000 */
[----:B------:R-:W-:Y:S11]  /*4c10*/  PLOP3.LUT P1, PT, P1, P0, PT, 0xf2, 0x2f ;  /* 0x00000000002f781c */ /* 0x000ff60000f21e72 */
[----:B------:R-:W-:Y:S02]  /*4c20*/  @!UPT UIADD3 URZ, UPT, UPT, URZ, URZ, URZ ;  /* 0x000000fffffff290 */ /* 0x000fe4000fffe0ff */
[----:B------:R-:W-:Y:S05]  /*4c30*/  @!P1 IADD3 R8, P0, PT, R16, 0x580, RZ ;  /* 0x0000058010089810 */ /* 0x000fea0007f1e0ff */
[----:B-1----:R-:W-:Y:S01]  /*4c40*/  @!P1 IMAD.X R6, RZ, RZ, R17, P0 ;  /* 0x000000ffff069224 */ /* 0x002fe200000e0611 */
[----:B--2---:R-:W-:Y:S07]  /*4c50*/  @!P2 BRA `(.L_x_91) ;  /* 0x000000580048a947 */ /* 0x004fee0003800000 */
.L_x_173:
[----:B------:R-:W-:Y:S01]  /*4c60*/  @!P1 R2UR UR5, R8 ;  /* 0x00000000080592ca */ /* 0x000fe200000e0000 */
[----:B------:R-:W-:Y:S01]  /*4c70*/  VOTEU.ALL UP0, P1 ;  /* 0x0000000000ff7886 */ /* 0x000fe20000800000 */
[----:B------:R-:W-:Y:S01]  /*4c80*/  @!P1 R2UR UR4, R6 ;  /* 0x00000000060492ca */ /* 0x000fe200000e0000 */
[----:B------:R-:W-:Y:S01]  /*4c90*/  UMOV UR16, 0x0 ;  /* 0x0000000000107882 */ /* 0x000fe20000000000 */
[----:B------:R-:W-:Y:S01]  /*4ca0*/  UMOV UR17, 0x10000000 ;  /* 0x1000000000117882 */ /* 0x000fe20000000000 */
[----:B------:R-:W-:Y:S01]  /*4cb0*/  UMOV UR44, UR36 ;  /* 0x00000024002c7c82 */ /* 0x000fe20008000000 */
[----:B------:R-:W-:Y:S01]  /*4cc0*/  @!UP0 UIADD3 UR40, UPT, UPT, UR21, 0x200, URZ ;  /* 0x0000020015288890 */ /* 0x000fe2000fffe0ff */
[----:B-1----:R-:W-:Y:S01]  /*4cd0*/  @!P1 IMAD.MOV.U32 R0, RZ, RZ, 0x1000 ;  /* 0x00001000ff009424 */ /* 0x002fe200078e00ff */
[----:B------:R-:W-:Y:S01]  /*4ce0*/  @!UP0 UIADD3 UR10, UPT, UPT, UR42, 0x80, URZ ;  /* 0x000000802a0a8890 */ /* 0x000fe2000fffe0ff */
[----:B------:R-:W-:Y:S01]  /*4cf0*/  @!P1 IADD3 R8, P0, PT, R16, 0x580, RZ ;  /* 0x0000058010089810 */ /* 0x000fe20007f1e0ff */
[----:B------:R-:W-:Y:S01]  /*4d00*/  @!UP0 UIADD3 UR8, UPT, UPT, UR21, 0xa00, URZ ;  /* 0x00000a0015088890 */ /* 0x000fe2000fffe0ff */
[----:B------:R-:W-:Y:S02]  /*4d10*/  VOTEU.ALL UP0, P1 ;  /* 0x0000000000ff7886 */ /* 0x000fe40000800000 */
[----:B------:R-:W-:Y:S01]  /*4d20*/  IMAD.U32 R10, RZ, RZ, UR5 ;  /* 0x00000005ff0a7e24 */ /* 0x000fe2000f8e00ff */
[----:B------:R-:W-:Y:S01]  /*4d30*/  UMOV UR9, UR41 ;  /* 0x0000002900097c82 */ /* 0x000fe20008000000 */
[----:B------:R-:W-:Y:S01]  /*4d40*/  IMAD.U32 R11, RZ, RZ, UR4 ;  /* 0x00000004ff0b7e24 */ /* 0x000fe2000f8e00ff */
[----:B------:R-:W-:Y:S01]  /*4d50*/  UMOV UR11, UR43 ;  /* 0x0000002b000b7c82 */ /* 0x000fe20008000000 */
[----:B------:R-:W-:Y:S01]  /*4d60*/  UMOV UR12, UR36 ;  /* 0x00000024000c7c82 */ /* 0x000fe20008000000 */
[----:B------:R-:W-:Y:S01]  /*4d70*/  @!P1 R2UR UR4, R10 ;  /* 0x000000000a0492ca */ /* 0x000fe200000e0000 */
[----:B------:R-:W-:Y:S01]  /*4d80*/  UPRMT UR6, UR46, 0x654, UR41 ;  /* 0x000006542e067896 */ /* 0x000fe20008000029 */
[----:B------:R-:W-:Y:S01]  /*4d90*/  @!P1 R2UR UR5, R11 ;  /* 0x000000000b0592ca */ /* 0x000fe200000e0000 */
[----:B------:R-:W-:Y:S11]  /*4da0*/  @!P1 IMAD.X R6, RZ, RZ, R17, P0 ;  /* 0x000000ffff069224 */ /* 0x000ff600000e0611 */
[----:B------:R-:W-:Y:S01]  /*4db0*/  @!UPT UIADD3 URZ, UPT, UPT, URZ, URZ, URZ ;  /* 0x000000fffffff290 */ /* 0x000fe2000fffe0ff */
[----:B------:R1:W-:Y:S01]  /*4dc0*/  @!UP0 UTMALDG.3D [UR40], [UR4], desc[UR16] ;  /* 0x00001028040085b4 */ /* 0x0003e20008011000 */
[----:B------:R-:W-:Y:S05]  /*4dd0*/  VOTEU.ALL UP0, P1 ;  /* 0x0000000000ff7886 */ /* 0x000fea0000800000 */
[----:B------:R1:W-:Y:S01]  /*4de0*/  @!UP0 UTMALDG.3D [UR8], [UR4], desc[UR16] ;  /* 0x00001008040085b4 */ /* 0x0003e20008011000 */
[----:B------:R1:W-:Y:S01]  /*4df0*/  @!P1 SYNCS.ARRIVE.TRANS64.RED.A0TR RZ, [UR21+0x30], R0 ;  /* 0x00003000ffff99a7 */ /* 0x0003e20008300415 */
[----:B------:R-:W-:Y:S01]  /*4e00*/  SYNCS.ARRIVE.TRANS64.RED.A1T0 RZ, [UR6], RZ ;  /* 0x000000ffffff79a7 */ /* 0x000fe20008100406 */
[----:B------:R-:W2:Y:S02]  /*4e10*/  SYNCS.PHASECHK.TRANS64.TRYWAIT P2, [UR21+0x58], R9 ;  /* 0x00005809ff0075a7 */ /* 0x000ea40008041115 */
[----:B-12---:R-:W-:Y:S05]  /*4e20*/  @!P2 BRA `(.L_x_92) ;  /* 0x0000005400eca947 */ /* 0x006fea0003800000 */
.L_x_175:
        /* <DEDUP_REMOVED lines=10> */
[----:B------:R-:W-:Y:S02]  /*4ed0*/  @!UP0 UIADD3 UR10, UPT, UPT, UR42, 0xa0, URZ ;  /* 0x000000a02a0a8890 */ /* 0x000fe4000fffe0ff */
[----:B------:R-:W-:Y:S01]  /*4ee0*/  @!UP0 UIADD3 UR8, UPT, UPT, UR21, 0x1a00, URZ ;  /* 0x00001a0015088890 */ /* 0x000fe2000fffe0ff */
[----:B------:R-:W-:Y:S01]  /*4ef0*/  IMAD.U32 R10, RZ, RZ, UR5 ;  /* 0x00000005ff0a7e24 */ /* 0x000fe2000f8e00ff */
[----:B------:R-:W-:Y:S01]  /*4f00*/  VOTEU.ALL UP0, P1 ;  /* 0x0000000000ff7886 */ /* 0x000fe20000800000 */
[----:B------:R-:W-:Y:S01]  /*4f10*/  IMAD.U32 R11, RZ, RZ, UR4 ;  /* 0x00000004ff0b7e24 */ /* 0x000fe2000f8e00ff */
[----:B------:R-:W-:Y:S01]  /*4f20*/  UMOV UR9, UR33 ;  /* 0x0000002100097c82 */ /* 0x000fe20008000000 */
[----:B------:R-:W-:Y:S01]  /*4f30*/  UMOV UR11, UR43 ;  /* 0x0000002b000b7c82 */ /* 0x000fe20008000000 */
[----:B------:R-:W-:Y:S01]  /*4f40*/  @!P1 R2UR UR4, R10 ;  /* 0x000000000a0492ca */ /* 0x000fe200000e0000 */
[----:B------:R-:W-:Y:S01]  /*4f50*/  UMOV UR12, UR36 ;  /* 0x00000024000c7c82 */ /* 0x000fe20008000000 */
[----:B------:R-:W-:Y:S01]  /*4f60*/  @!P1 R2UR UR5, R11 ;  /* 0x000000000b0592ca */ /* 0x000fe200000e0000 */
[----:B------:R-:W-:Y:S01]  /*4f70*/  UPRMT UR6, UR46, 0x654, UR33 ;  /* 0x000006542e067896 */ /* 0x000fe20008000021 */
[----:B------:R-:W-:Y:S11]  /*4f80*/  @!P1 IMAD.X R6, RZ, RZ, R17, P0 ;  /* 0x000000ffff069224 */ /* 0x000ff600000e0611 */
[----:B------:R1:W-:Y:S01]  /*4f90*/  @!UP0 UTMALDG.3D [UR32], [UR4], desc[UR16] ;  /* 0x00001020040085b4 */ /* 0x0003e20008011000 */
[----:B------:R-:W-:Y:S05]  /*4fa0*/  VOTEU.ALL UP0, P1 ;  /* 0x0000000000ff7886 */ /* 0x000fea0000800000 */
[----:B------:R1:W-:Y:S01]  /*4fb0*/  @!UP0 UTMALDG.3D [UR8], [UR4], desc[UR16] ;  /* 0x00001008040085b4 */ /* 0x0003e20008011000 */
[----:B------:R1:W-:Y:S01]  /*4fc0*/  @!P1 SYNCS.ARRIVE.TRANS64.RED.A0TR RZ, [UR21+0x38], R0 ;  /* 0x00003800ffff99a7 */ /* 0x0003e20008300415 */
[----:B------:R-:W-:Y:S01]  /*4fd0*/  SYNCS.ARRIVE.TRANS64.RED.A1T0 RZ, [UR6], RZ ;  /* 0x000000ffffff79a7 */ /* 0x000fe20008100406 */
[----:B------:R-:W2:Y:S02]  /*4fe0*/  SYNCS.PHASECHK.TRANS64.TRYWAIT P2, [UR21+0x60], R9 ;  /* 0x00006009ff0075a7 */ /* 0x000ea40008041115 */
[----:B-12---:R-:W-:Y:S05]  /*4ff0*/  @!P2 BRA `(.L_x_93) ;  /* 0x000000540090a947 */ /* 0x006fea0003800000 */
.L_x_177:
        /* <DEDUP_REMOVED lines=9> */
[----:B------:R-:W-:Y:S01]  /*5090*/  VIADD R14, R14, 0x1 ;  /* 0x000000010e0e7836 */ /* 0x000fe20000000000 */
        /* <DEDUP_REMOVED lines=10> */
[----:B------:R-:W-:Y:S01]  /*5140*/  UMOV UR12, UR36 ;  /* 0x00000024000c7c82 */ /* 0x000fe20008000000 */
[----:B------:R-:W-:Y:S11]  /*5150*/  UPRMT UR6, UR46, 0x654, UR25 ;  /* 0x000006542e067896 */ /* 0x000ff60008000019 */
[----:B------:R1:W-:Y:S01]  /*5160*/  @!UP0 UTMALDG.3D [UR24], [UR4], desc[UR16] ;  /* 0x00001018040085b4 */ /* 0x0003e20008011000 */
[----:B------:R-:W-:Y:S05]  /*5170*/  VOTEU.ALL UP0, P1 ;  /* 0x0000000000ff7886 */ /* 0x000fea0000800000 */
[----:B------:R1:W-:Y:S01]  /*5180*/  @!UP0 UTMALDG.3D [UR8], [UR4], desc[UR16] ;  /* 0x00001008040085b4 */ /* 0x0003e20008011000 */
[----:B------:R1:W-:Y:S01]  /*5190*/  @!P1 SYNCS.ARRIVE.TRANS64.RED.A0TR RZ, [UR21+0x40], R0 ;  /* 0x00004000ffff99a7 */ /* 0x0003e20008300415 */
[----:B------:R-:W-:Y:S01]  /*51a0*/  SYNCS.ARRIVE.TRANS64.RED.A1T0 RZ, [UR6], RZ ;  /* 0x000000ffffff79a7 */ /* 0x000fe20008100406 */
[----:B------:R-:W2:Y:S02]  /*51b0*/  SYNCS.PHASECHK.TRANS64.TRYWAIT P0, [UR21+0x68], R9 ;  /* 0x00006809ff0075a7 */ /* 0x000ea40008001115 */
[----:B-12---:R-:W-:Y:S05]  /*51c0*/  @!P0 BRA `(.L_x_94) ;  /* 0x0000005400348947 */ /* 0x006fea0003800000 */
.L_x_179:
[----:B------:R-:W-:Y:S01]  /*51d0*/  UIADD3 UR30, UPT, UPT, UR13, UR63, URZ ;  /* 0x0000003f0d1e7290 */ /* 0x000fe2000fffe0ff */
[----:B------:R-:W-:Y:S01]  /*51e0*/  @!P1 IADD3 R6, P0, PT, R16, 0x580, RZ ;  /* 0x0000058010069810 */ /* 0x000fe20007f1e0ff */
[----:B------:R-:W-:Y:S01]  /*51f0*/  UPLOP3.LUT UP2, UPT, UPT, UPT, UPT, 0x80, 0x8 ;  /* 0x000000000008789c */ /* 0x000fe20003f4f070 */
[----:B------:R-:W-:Y:S01]  /*5200*/  R2UR UR24, R78 ;  /* 0x000000004e1872ca */ /* 0x000fe200000e0000 */
[----:B------:R-:W-:Y:S01]  /*5210*/  VOTEU.ALL UP0, P1 ;  /* 0x0000000000ff7886 */ /* 0x000fe20000800000 */
[----:B------:R-:W-:Y:S01]  /*5220*/  @!P1 R2UR UR5, R6 ;  /* 0x00000000060592ca */ /* 0x000fe200000e0000 */
[----:B-1----:R-:W-:Y:S01]  /*5230*/  @!P1 IMAD.X R0, RZ, RZ, R17, P0 ;  /* 0x000000ffff009224 */ /* 0x002fe200000e0611 */
[----:B------:R-:W-:Y:S01]  /*5240*/  UMOV UR6, 0x0 ;  /* 0x0000000000067882 */ /* 0x000fe20000000000 */
[----:B------:R-:W-:Y:S01]  /*5250*/  UMOV UR7, 0x10000000 ;  /* 0x1000000000077882 */ /* 0x000fe20000000000 */
[----:B------:R-:W-:Y:S01]  /*5260*/  @!UP0 UIADD3 UR18, UPT, UPT, UR42, 0x60, URZ ;  /* 0x000000602a128890 */ /* 0x000fe2000fffe0ff */
[----:B------:R-:W-:Y:S01]  /*5270*/  ISETP.NE.AND P0, PT, R14, 0x2, PT ;  /* 0x000000020e00780c */ /* 0x000fe20003f05270 */
[----:B------:R-:W-:Y:S01]  /*5280*/  @!UP0 UIADD3 UR16, UPT, UPT, UR21, 0x3200, URZ ;  /* 0x0000320015108890 */ /* 0x000fe2000fffe0ff */
[----:B------:R-:W-:Y:S01]  /*5290*/  @!P1 R2UR UR4, R0 ;  /* 0x00000000000492ca */ /* 0x000fe200000e0000 */
[----:B------:R-:W-:Y:S01]  /*52a0*/  @!UP0 UIADD3 UR17, UPT, UPT, UR21, 0x48, URZ ;  /* 0x0000004815118890 */ /* 0x000fe2000fffe0ff */
[----:B------:R-:W-:Y:S01]  /*52b0*/  SEL R0, RZ, 0x1, P0 ;  /* 0x00000001ff007807 */ /* 0x000fe20000000000 */
[----:B------:R-:W-:Y:S01]  /*52c0*/  @!UP0 UIADD3 UR10, UPT, UPT, UR42, 0xe0, URZ ;  /* 0x000000e02a0a8890 */ /* 0x000fe2000fffe0ff */
[----:B------:R-:W-:Y:S01]  /*52d0*/  LOP3.LUT R15, R15, 0x1, RZ, 0x3c, !PT ;  /* 0x000000010f0f7812 */ /* 0x000fe200078e3cff */
[----:B------:R-:W-:Y:S01]  /*52e0*/  @!UP0 UIADD3 UR8, UPT, UPT, UR21, 0x3a00, URZ ;  /* 0x00003a0015088890 */ /* 0x000fe2000fffe0ff */
[----:B------:R-:W-:Y:S01]  /*52f0*/  IMAD.U32 R8, RZ, RZ, UR5 ;  /* 0x00000005ff087e24 */ /* 0x000fe2000f8e00ff */
[----:B------:R-:W-:Y:S01]  /*5300*/  VOTEU.ALL UP0, P1 ;  /* 0x0000000000ff7886 */ /* 0x000fe20000800000 */
[----:B------:R-:W-:Y:S01]  /*5310*/  UMOV UR19, UR43 ;  /* 0x0000002b00137c82 */ /* 0x000fe20008000000 */
[----:B------:R-:W-:Y:S01]  /*5320*/  UMOV UR20, UR36 ;  /* 0x0000002400147c82 */ /* 0x000fe20008000000 */
[----:B------:R-:W-:Y:S01]  /*5330*/  UMOV UR11, UR43 ;  /* 0x0000002b000b7c82 */ /* 0x000fe20008000000 */
[----:B------:R-:W-:Y:S01]  /*5340*/  UMOV UR12, UR36 ;  /* 0x00000024000c7c82 */ /* 0x000fe20008000000 */
[----:B------:R-:W-:Y:S01]  /*5350*/  UMOV UR9, UR17 ;  /* 0x0000001100097c82 */ /* 0x000fe20008000000 */
[----:B------:R-:W-:Y:S01]  /*5360*/  IMAD.U32 R9, RZ, RZ, UR4 ;  /* 0x00000004ff097e24 */ /* 0x000fe2000f8e00ff */
[----:B------:R-:W-:Y:S01]  /*5370*/  @!P1 R2UR UR4, R8 ;  /* 0x00000000080492ca */ /* 0x000fe200000e0000 */
[----:B------:R-:W-:Y:S01]  /*5380*/  UMOV UR36, UR29 ;  /* 0x0000001d00247c82 */ /* 0x000fe20008000000 */
[----:B------:R-:W-:Y:S02]  /*5390*/  LOP3.LUT R13, R13, R0, RZ, 0x3c, !PT ;  /* 0x000000000d0d7212 */ /* 0x000fe400078e3cff */
[----:B------:R-:W-:Y:S02]  /*53a0*/  @!P1 R2UR UR5, R9 ;  /* 0x00000000090592ca */ /* 0x000fe400000e0000 */
[----:B------:R-:W-:Y:S11]  /*53b0*/  SEL R14, R14, RZ, P0 ;  /* 0x000000ff0e0e7207 */ /* 0x000ff60000000000 */
[----:B------:R1:W-:Y:S01]  /*53c0*/  @!UP0 UTMALDG.3D [UR16], [UR4], desc[UR6] ;  /* 0x00000610040085b4 */ /* 0x0003e20008011000 */
[----:B------:R-:W-:Y:S05]  /*53d0*/  VOTEU.ALL UP0, P1 ;  /* 0x0000000000ff7886 */ /* 0x000fea0000800000 */
[----:B------:R2:W-:Y:S01]  /*53e0*/  @!UP0 UTMALDG.3D [UR8], [UR4], desc[UR6] ;  /* 0x00000608040085b4 */ /* 0x0005e20008011000 */
[----:B------:R2:W-:Y:S01]  /*53f0*/  @!P1 SYNCS.ARRIVE.TRANS64.RED.A0TR RZ, [UR21+0x48], R7 ;  /* 0x00004807ffff99a7 */ /* 0x0005e20008300415 */
[----:B------:R-:W-:Y:S01]  /*5400*/  SYNCS.ARRIVE.TRANS64.RED.A1T0 RZ, [UR38], RZ ;  /* 0x000000ffffff79a7 */ /* 0x000fe20008100426 */
[----:B-1----:R-:W-:Y:S01]  /*5410*/  UIADD3 UR20, UPT, UPT, UR14, UR24, URZ ;  /* 0x000000180e147290 */ /* 0x002fe2000fffe0ff */
[----:B------:R-:W-:Y:S11]  /*5420*/  BRA.U UP1, `(.L_x_95) ;  /* 0xfffffff101047547 */ /* 0x000ff6000b83ffff */
[----:B------:R-:W-:-:S04]  /*5430*/  SHF.L.U32 R2, R15, 0x1f, RZ ;  /* 0x0000001f0f027819 */ /* 0x000fc800000006ff */
[----:B------:R-:W1:Y:S02]  /*5440*/  SYNCS.PHASECHK.TRANS64.TRYWAIT P0, [UR21+0x50], R2 ;  /* 0x00005002ff0075a7 */ /* 0x000e640008001115 */
[----:B-1----:R-:W-:Y:S05]  /*5450*/  @!P0 BRA `(.L_x_96) ;  /* 0x0000005000a88947 */ /* 0x002fea0003800000 */
.L_x_181:
[----:B------:R-:W3:Y:S02]  /*5460*/  SYNCS.PHASECHK.TRANS64.TRYWAIT P0, [UR21+0x58], R2 ;  /* 0x00005802ff0075a7 */ /* 0x000ee40008001115 */
[----:B---3--:R-:W-:Y:S05]  /*5470*/  @!P0 BRA `(.L_x_97) ;  /* 0x0000005000b88947 */ /* 0x008fea0003800000 */
.L_x_183:
[----:B------:R-:W3:Y:S02]  /*5480*/  SYNCS.PHASECHK.TRANS64.TRYWAIT P0, [UR21+0x60], R2 ;  /* 0x00006002ff0075a7 */ /* 0x000ee40008001115 */
[----:B---3--:R-:W-:Y:S05]  /*5490*/  @!P0 BRA `(.L_x_98) ;  /* 0x0000005000c88947 */ /* 0x008fea0003800000 */
.L_x_185:
[----:B-1----:R-:W-:-:S07]  /*54a0*/  MOV R0, UR21 ;  /* 0x0000001500007c02 */ /* 0x002fce0008000f00 */
.L_x_99:
[----:B-1----:R-:W-:-:S04]  /*54b0*/  SHF.L.U32 R2, R15, 0x1f, RZ ;  /* 0x0000001f0f027819 */ /* 0x002fc800000006ff */
[----:B------:R1:W3:Y:S03]  /*54c0*/  SYNCS.PHASECHK.TRANS64.TRYWAIT P0, [R0+URZ+0x68], R2 ;  /* 0x00006802000075a7 */ /* 0x0002e600080011ff */
[----:B---3--:R-:W-:Y:S05]  /*54d0*/  @!P0 NANOSLEEP.SYNCS 0x989680 ;  /* 0x009896800000895d */ /* 0x008fea0003900000 */
[----:B------:R-:W3:Y:S02]  /*54e0*/  @!P0 SYNCS.PHASECHK.TRANS64 P0, [R0+URZ+0x68], R2 ;  /* 0x00006802000085a7 */ /* 0x000ee400080010ff */
[----:B--23--:R-:W-:Y:S05]  /*54f0*/  @P0 EXIT ;  /* 0x000000000000094d */ /* 0x00cfea0003800000 */
[----:B------:R-:W-:Y:S05]  /*5500*/  BRA `(.L_x_99) ;  /* 0xfffffffc00e87947 */ /* 0x000fea000383ffff */
.L_x_84:
[----:B------:R-:W-:-:S06]  /*5510*/  UISETP.GE.AND UP0, UPT, UR18, 0x4, UPT ;  /* 0x000000041200788c */ /* 0x000fcc000bf06270 */
[----:B------:R-:W-:-:S13]  /*5520*/  PLOP3.LUT P0, PT, PT, PT, UP0, 0x80, 0x8 ;  /* 0x000000000008781c */ /* 0x000fda0003f0f008 */
[----:B------:R-:W-:Y:S05]  /*5530*/  @!P0 EXIT ;  /* 0x000000000000894d */ /* 0x000fea0003800000 */
[----:B------:R-:W-:Y:S01]  /*5540*/  BAR.SYNC.DEFER_BLOCKING 0x6, 0xa0 ;  /* 0x0182800000007b1d */ /* 0x000fe20000010000 */
[----:B------:R-:W-:Y:S01]  /*5550*/  IMAD.SHL.U32 R75, R87, 0x20, RZ ;  /* 0x00000020574b7824 */ /* 0x000fe200078e00ff */
[----:B------:R-:W-:Y:S01]  /*5560*/  CS2R R84, SRZ ;  /* 0x0000000000547805 */ /* 0x000fe2000001ff00 */
[----:B------:R-:W-:Y:S01]  /*5570*/  IMAD.SHL.U32 R5, R77, 0x200000, RZ ;  /* 0x002000004d057824 */ /* 0x000fe200078e00ff */
[----:B------:R-:W-:Y:S01]  /*5580*/  CS2R R82, SRZ ;  /* 0x0000000000527805 */ /* 0x000fe2000001ff00 */
[C---:B------:R-:W-:Y:S01]  /*5590*/  IMAD.U32 R37, R87.reuse, 0x10000, RZ ;  /* 0x0001000057257824 */ /* 0x040fe200078e00ff */
[----:B------:R-:W-:Y:S02]  /*55a0*/  UMOV UR43, 0x400 ;  /* 0x00000400002b7882 */ /* 0x000fe40000000000 */
[----:B------:R-:W1:Y:S01]  /*55b0*/  LDC.64 R72, c[0x0][0x8b0] ;  /* 0x00022c00ff487b82 */ /* 0x000e620000000a00 */
[----:B------:R-:W-:Y:S01]  /*55c0*/  ULEA UR43, UR46, UR43, 0x18 ;  /* 0x0000002b2e2b7291 */ /* 0x000fe2000f8ec0ff */
[----:B------:R-:W-:Y:S01]  /*55d0*/  IMAD.SHL.U32 R4, R87, 0x4, RZ ;  /* 0x0000000457047824 */ /* 0x000fe200078e00ff */
[----:B------:R-:W-:Y:S01]  /*55e0*/  LOP3.LUT R7, R75, 0x80, RZ, 0xc0, !PT ;  /* 0x000000804b077812 */ /* 0x000fe200078ec0ff */
[----:B------:R-:W-:Y:S01]  /*55f0*/  IMAD.SHL.U32 R6, R77, 0x400, RZ ;  /* 0x000004004d067824 */ /* 0x000fe200078e00ff */
[----:B------:R-:W-:Y:S01]  /*5600*/  LOP3.LUT R74, R75, 0xb60, RZ, 0xc0, !PT ;  /* 0x00000b604b4a7812 */ /* 0x000fe200078ec0ff */
[----:B------:R-:W-:Y:S01]  /*5610*/  UIADD3 UR4, UPT, UPT, UR43, 0x4200, URZ ;  /* 0x000042002b047890 */ /* 0x000fe2000fffe0ff */
[----:B------:R-:W-:Y:S01]  /*5620*/  LOP3.LUT R5, R5, 0x200000, RZ, 0xc0, !PT ;  /* 0x0020000005057812 */ /* 0x000fe200078ec0ff */
[----:B------:R-:W2:Y:S01]  /*5630*/  LDC.64 R70, c[0x0][0x8a8] ;  /* 0x00022a00ff467b82 */ /* 0x000ea20000000a00 */
[----:B------:R-:W-:Y:S01]  /*5640*/  LOP3.LUT R4, R7, 0x10, R4, 0xf8, !PT ;  /* 0x0000001007047812 */ /* 0x000fe200078ef804 */
[----:B------:R-:W-:Y:S01]  /*5650*/  IMAD.MOV.U32 R36, RZ, RZ, RZ ;  /* 0x000000ffff247224 */ /* 0x000fe200078e00ff */
[----:B------:R-:W-:Y:S01]  /*5660*/  LOP3.LUT R74, R74, 0x400, R6, 0xf8, !PT ;  /* 0x000004004a4a7812 */ /* 0x000fe200078ef806 */
[----:B------:R-:W-:Y:S01]  /*5670*/  IMAD.MOV.U32 R81, RZ, RZ, RZ ;  /* 0x000000ffff517224 */ /* 0x000fe200078e00ff */
[----:B------:R-:W-:Y:S01]  /*5680*/  LOP3.LUT R37, R5, 0x400000, R37, 0xf8, !PT ;  /* 0x0040000005257812 */ /* 0x000fe200078ef825 */
[----:B------:R-:W-:Y:S01]  /*5690*/  IMAD.U32 R86, RZ, RZ, UR4 ;  /* 0x00000004ff567e24 */ /* 0x000fe2000f8e00ff */
[----:B------:R-:W-:Y:S01]  /*56a0*/  LOP3.LUT P0, RZ, R75, 0x80, RZ, 0xc0, !PT ;  /* 0x000000804bff7812 */ /* 0x000fe2000780c0ff */
[----:B------:R-:W3:Y:S01]  /*56b0*/  LDCU UR58, c[0x0][0x370] ;  /* 0x00006e00ff3a77ac */ /* 0x000ee20008000800 */
[----:B------:R-:W4:Y:S01]  /*56c0*/  LDS R0, [UR43+0x130] ;  /* 0x0001302bff007984 */ /* 0x000f220008000800 */
[----:B------:R-:W-:-:S02]  /*56d0*/  LOP3.LUT R74, R74, R4, RZ, 0xfc, !PT ;  /* 0x000000044a4a7212 */ /* 0x000fc400078efcff */
[----:B------:R-:W-:Y:S01]  /*56e0*/  P2R R4, PR, RZ, 0x1 ;  /* 0x00000001ff047803 */ /* 0x000fe20000000000 */
[----:B------:R-:W1:Y:S01]  /*56f0*/  LDCU UR42, c[0x0][0xb0c] ;  /* 0x00016180ff2a77ac */ /* 0x000e620008000800 */
[----:B------:R-:W-:Y:S01]  /*5700*/  LOP3.LUT R87, R87, 0x60, RZ, 0xc0, !PT ;  /* 0x0000006057577812 */ /* 0x000fe200078ec0ff */
[----:B------:R-:W1:Y:S01]  /*5710*/  LDCU UR39, c[0x0][0xb30] ;  /* 0x00016600ff2777ac */ /* 0x000e620008000800 */
[----:B------:R-:W1:Y:S01]  /*5720*/  LDCU.64 UR56, c[0x0][0x888] ;  /* 0x00011100ff3877ac */ /* 0x000e620008000a00 */
[----:B------:R-:W1:Y:S01]  /*5730*/  LDCU.64 UR40, c[0x0][0xb28] ;  /* 0x00016500ff2877ac */ /* 0x000e620008000a00 */
[----:B------:R-:W1:Y:S01]  /*5740*/  LDCU.64 UR60, c[0x0][0x890] ;  /* 0x00011200ff3c77ac */ /* 0x000e620008000a00 */
[----:B------:R-:W1:Y:S01]  /*5750*/  LDCU.128 UR52, c[0x0][0xb10] ;  /* 0x00016200ff3477ac */ /* 0x000e620008000c00 */
[----:B------:R-:W1:Y:S01]  /*5760*/  LDCU UR47, c[0x0][0x374] ;  /* 0x00006e80ff2f77ac */ /* 0x000e620008000800 */
[----:B------:R-:W-:Y:S01]  /*5770*/  UIADD3 UR62, UPT, UPT, UR43, 0x200, URZ ;  /* 0x000002002b3e7890 */ /* 0x000fe2000fffe0ff */
[----:B-1234-:R-:W-:-:S11]  /*5780*/  IMAD.IADD R37, R0, 0x1, R37 ;  /* 0x0000000100257824 */ /* 0x01efd600078e0225 */
.L_x_141:
[C---:B------:R-:W-:Y:S02]  /*5790*/  LEA R3, R81.reuse, UR43, 0x3 ;  /* 0x0000002b51037c11 */ /* 0x040fe4000f8e18ff */
[----:B------:R-:W-:Y:S02]  /*57a0*/  SHF.L.U32 R0, R84, 0x1f, RZ ;  /* 0x0000001f54007819 */ /* 0x000fe400000006ff */
[----:B------:R-:W-:Y:S02]  /*57b0*/  LEA R4, R81, UR43, 0x4 ;  /* 0x0000002b51047c11 */ /* 0x000fe4000f8e20ff */
[----:B-1----:R-:W1:Y:S02]  /*57c0*/  SYNCS.PHASECHK.TRANS64.TRYWAIT P0, [R3+URZ+0x80], R0 ;  /* 0x00008000030075a7 */ /* 0x002e6400080011ff */
[----:B-1----:R-:W-:Y:S05]  /*57d0*/  @!P0 BRA `(.L_x_100) ;  /* 0x0000005000108947 */ /* 0x002fea0003800000 */
.L_x_186:
        /* <DEDUP_REMOVED lines=8> */
[----:B--2---:R-:W-:Y:S11]  /*5860*/  LOP3.LUT P0, RZ, R6, 0x1, RZ, 0xc0, !PT ;  /* 0x0000000106ff7812 */ /* 0x004ff6000780c0ff */
[----:B------:R-:W-:Y:S02]  /*5870*/  @!UPT UIADD3 URZ, UPT, UPT, URZ, URZ, URZ ;  /* 0x000000fffffff290 */ /* 0x000fe4000fffe0ff */
[----:B---3--:R-:W-:Y:S01]  /*5880*/  VOTEU.ANY UP1, P0 ;  /* 0x0000000000ff7886 */ /* 0x008fe20000020100 */
[----:B------:R-:W-:Y:S01]  /*5890*/  PLOP3.LUT P0, PT, PT, PT, UP1, 0x80, 0x8 ;  /* 0x000000000008781c */ /* 0x000fe20003f0f018 */
[----:B------:R-:W-:Y:S11]  /*58a0*/  UP2UR UR44, UPR, URZ, 0x2 ;  /* 0x00000002ff2c7883 */ /* 0x000ff60008000000 */
[----:B------:R-:W-:Y:S01]  /*58b0*/  @!UPT UIADD3 URZ, UPT, UPT, URZ, URZ, URZ ;  /* 0x000000fffffff290 */ /* 0x000fe2000fffe0ff */
[----:B-1----:R-:W-:Y:S02]  /*58c0*/  @P0 SHF.R.U32.HI R0, RZ, 0x10, R5 ;  /* 0x00000010ff000819 */ /* 0x002fe40000011605 */
        /* <DEDUP_REMOVED lines=12> */
[----:B------:R-:W2:Y:S01]  /*5990*/  LDCU UR12, c[0x0][0xb20] ;  /* 0x00016400ff0c77ac */ /* 0x000ea20008000800 */
[----:B------:R-:W-:Y:S02]  /*59a0*/  UIMAD.WIDE.U32 UR4, UR47, UR55, URZ ;  /* 0x000000372f0472a5 */ /* 0x000fe4000f8e00ff */
[----:B------:R-:W-:Y:S02]  /*59b0*/  UIMAD.WIDE.U32 UR6, UR58, UR52, URZ ;  /* 0x000000343a0672a5 */ /* 0x000fe4000f8e00ff */
[----:B------:R-:W-:Y:S02]  /*59c0*/  UISETP.NE.AND UP0, UPT, UR54, 0x1, UPT ;  /* 0x000000013600788c */ /* 0x000fe4000bf05270 */
[----:B------:R-:W-:Y:S02]  /*59d0*/  UIMAD.WIDE.U32 UR8, UR37, UR55, URZ ;  /* 0x00000037250872a5 */ /* 0x000fe4000f8e00ff */
[----:B------:R-:W-:Y:S02]  /*59e0*/  UIMAD.WIDE.U32 UR10, UR38, UR52, URZ ;  /* 0x00000034260a72a5 */ /* 0x000fe4000f8e00ff */
[----:B------:R-:W-:Y:S02]  /*59f0*/  UISETP.NE.AND UP1, UPT, UR42, 0x1, UPT ;  /* 0x000000012a00788c */ /* 0x000fe4000bf25270 */
[----:B------:R-:W-:Y:S01]  /*5a00*/  UISETP.NE.AND UP2, UPT, UR45, 0x1, UPT ;  /* 0x000000012d00788c */ /* 0x000fe2000bf45270 */
[----:B------:R-:W-:Y:S02]  /*5a10*/  UMOV UR4, UR5 ;  /* 0x0000000500047c82 */ /* 0x000fe40008000000 */
[----:B--2---:R-:W-:Y:S03]  /*5a20*/  USHF.R.U32.HI UR5, URZ, UR12, UR4 ;  /* 0x0000000cff057299 */ /* 0x004fe60008011604 */
[----:B------:R-:W-:Y:S02]  /*5a30*/  UMOV UR4, UR7 ;  /* 0x0000000700047c82 */ /* 0x000fe40008000000 */
[----:B------:R-:W-:Y:S02]  /*5a40*/  USHF.R.U32.HI UR7, URZ, UR53, UR4 ;  /* 0x00000035ff077299 */ /* 0x000fe40008011604 */
[----:B------:R-:W-:Y:S02]  /*5a50*/  USEL UR4, UR47, UR5, !UP0 ;  /* 0x000000052f047287 */ /* 0x000fe4000c000000 */
[----:B------:R-:W-:Y:S01]  /*5a60*/  USEL UR7, UR58, UR7, !UP1 ;  /* 0x000000073a077287 */ /* 0x000fe2000c800000 */
[----:B------:R-:W-:Y:S01]  /*5a70*/  UMOV UR5, UR9 ;  /* 0x0000000900057c82 */ /* 0x000fe20008000000 */
[----:B------:R-:W-:Y:S02]  /*5a80*/  UIMAD.WIDE.U32 UR8, UR4, UR40, URZ ;  /* 0x00000028040872a5 */ /* 0x000fe4000f8e00ff */
[----:B------:R-:W-:Y:S03]  /*5a90*/  USHF.R.U32.HI UR6, URZ, UR12, UR5 ;  /* 0x0000000cff067299 */ /* 0x000fe60008011605 */
[----:B------:R-:W-:Y:S01]  /*5aa0*/  UMOV UR5, UR11 ;  /* 0x0000000b00057c82 */ /* 0x000fe20008000000 */
[----:B------:R-:W-:Y:S02]  /*5ab0*/  UIMAD.WIDE.U32 UR10, UR7, UR40, URZ ;  /* 0x00000028070a72a5 */ /* 0x000fe4000f8e00ff */
[----:B------:R-:W-:Y:S02]  /*5ac0*/  USHF.R.U32.HI UR12, URZ, UR53, UR5 ;  /* 0x00000035ff0c7299 */ /* 0x000fe40008011605 */
[----:B------:R-:W-:Y:S01]  /*5ad0*/  USEL UR6, UR37, UR6, !UP0 ;  /* 0x0000000625067287 */ /* 0x000fe2000c000000 */
[----:B------:R-:W-:Y:S02]  /*5ae0*/  UMOV UR5, UR9 ;  /* 0x0000000900057c82 */ /* 0x000fe40008000000 */
[----:B------:R-:W-:Y:S01]  /*5af0*/  UMOV UR10, UR11 ;  /* 0x0000000b000a7c82 */ /* 0x000fe20008000000 */
[----:B------:R-:W-:Y:S02]  /*5b00*/  @UP2 USHF.R.U32.HI UR4, URZ, UR41, UR5 ;  /* 0x00000029ff042299 */ /* 0x000fe40008011605 */
[----:B------:R-:W-:Y:S02]  /*5b10*/  @UP2 USHF.R.U32.HI UR7, URZ, UR41, UR10 ;  /* 0x00000029ff072299 */ /* 0x000fe4000801160a */
[----:B------:R-:W-:Y:S02]  /*5b20*/  UIMAD UR4, UR45, UR4, URZ ;  /* 0x000000042d0472a4 */ /* 0x000fe4000f8e02ff */
        /* <DEDUP_REMOVED lines=8> */
[----:B------:R-:W-:Y:S02]  /*5bb0*/  USEL UR11, UR6, UR4, !UP2 ;  /* 0x00000004060b7287 */ /* 0x000fe4000d000000 */
[----:B------:R-:W-:Y:S02]  /*5bc0*/  UIADD3 UR8, UPT, UPT, -UR5, URZ, URZ ;  /* 0x000000ff05087290 */ /* 0x000fe4000fffe1ff */
[----:B------:R-:W-:Y:S01]  /*5bd0*/  UIADD3 UR10, UPT, UPT, -UR11, URZ, URZ ;  /* 0x000000ff0b0a7290 */ /* 0x000fe2000fffe1ff */
[----:B------:R-:W-:Y:S01]  /*5be0*/  @!UP0 UMOV UR4, UR9 ;  /* 0x0000000900048c82 */ /* 0x000fe20008000000 */
[----:B------:R-:W-:Y:S02]  /*5bf0*/  UIADD3 UR9, UPT, UPT, -UR6, URZ, URZ ;  /* 0x000000ff06097290 */ /* 0x000fe4000fffe1ff */
[----:B------:R-:W-:Y:S02]  /*5c00*/  @!UP0 USHF.R.U32.HI UR4, URZ, UR41, UR4 ;  /* 0x00000029ff048299 */ /* 0x000fe40008011604 */
[----:B------:R-:W-:Y:S02]  /*5c10*/  UIMAD UR10, UR45, UR10, UR6 ;  /* 0x0000000a2d0a72a4 */ /* 0x000fe4000f8e0206 */
[----:B------:R-:W-:Y:S04]  /*5c20*/  @!UP0 USEL UR4, UR5, UR4, !UP2 ;  /* 0x0000000405048287 */ /* 0x000fe8000d000000 */
[----:B------:R-:W-:Y:S02]  /*5c30*/  @!UP0 UIMAD UR10, UR7, UR10, UR4 ;  /* 0x0000000a070a82a4 */ /* 0x000fe4000f8e0204 */
[----:B------:R-:W-:Y:S02]  /*5c40*/  @!UP0 UIADD3 UR11, UPT, UPT, UR11, -UR4, URZ ;  /* 0x800000040b0b8290 */ /* 0x000fe4000fffe0ff */
[----:B------:R-:W-:Y:S02]  /*5c50*/  UIMAD UR7, UR42, UR8, UR38 ;  /* 0x000000082a0772a4 */ /* 0x000fe4000f8e0226 */
[----:B------:R-:W-:Y:S02]  /*5c60*/  @!UP0 UIMAD UR6, UR11, UR45, UR5 ;  /* 0x0000002d0b0682a4 */ /* 0x000fe4000f8e0205 */
[----:B------:R-:W-:Y:S01]  /*5c70*/  UIMAD UR4, UR54, UR9, UR37 ;  /* 0x00000009360472a4 */ /* 0x000fe2000f8e0225 */
[----:B------:R-:W-:Y:S02]  /*5c80*/  @!UP0 UMOV UR5, UR10 ;  /* 0x0000000a00058c82 */ /* 0x000fe40008000000 */
[----:B------:R-:W-:Y:S02]  /*5c90*/  UIMAD UR38, UR5, UR42, UR7 ;  /* 0x0000002a052672a4 */ /* 0x000fe4000f8e0207 */
[----:B------:R-:W-:Y:S11]  /*5ca0*/  UIMAD UR37, UR6, UR54, UR4 ;  /* 0x00000036062572a4 */ /* 0x000ff6000f8e0204 */
[----:B------:R-:W-:Y:S01]  /*5cb0*/  @!UPT UIADD3 URZ, UPT, UPT, URZ, URZ, URZ ;  /* 0x000000fffffff290 */ /* 0x000fe2000fffe0ff */
.L_x_101:
[----:B------:R-:W-:Y:S01]  /*5cc0*/  UISETP.NE.AND UP0, UPT, UR39, 0x1, UPT ;  /* 0x000000012700788c */ /* 0x000fe2000bf05270 */
[----:B------:R-:W-:Y:S01]  /*5cd0*/  IADD3 R81, PT, PT, R81, 0x1, RZ ;  /* 0x0000000151517810 */ /* 0x000fe20007ffe0ff */
[----:B------:R-:W-:Y:S02]  /*5ce0*/  USHF.L.U32 UR50, UR20, 0x6, URZ ;  /* 0x0000000614327899 */ /* 0x000fe400080006ff */
[----:B------:R-:W-:Y:S07]  /*5cf0*/  USHF.L.U32 UR49, UR30, 0x8, URZ ;  /* 0x000000081e317899 */ /* 0x000fee00080006ff */
[----:B------:R-:W2:Y:S01]  /*5d00*/  @!UP0 LDCU.128 UR12, c[0x0][0xb10] ;  /* 0x00016200ff0c87ac */ /* 0x000ea20008000c00 */
[----:B------:R-:W3:Y:S01]  /*5d10*/  @!UP0 LDCU UR5, c[0x0][0xb0c] ;  /* 0x00016180ff0587ac */ /* 0x000ee20008000800 */
[----:B------:R-:W4:Y:S01]  /*5d20*/  @!UP0 LDCU UR10, c[0x0][0xb20] ;  /* 0x00016400ff0a87ac */ /* 0x000f220008000800 */
[----:B--2---:R-:W-:Y:S02]  /*5d30*/  UIMAD.WIDE.U32 UR8, UR38, UR12, URZ ;  /* 0x0000000c260872a5 */ /* 0x004fe4000f8e00ff */
[----:B------:R-:W-:Y:S02]  /*5d40*/  UIMAD.WIDE.U32 UR6, UR37, UR15, URZ ;  /* 0x0000000f250672a5 */ /* 0x000fe4000f8e00ff */
[----:B------:R-:W-:Y:S03]  /*5d50*/  @!UP0 UISETP.NE.AND UP1, UPT, UR14, 0x1, UPT ;  /* 0x000000010e00888c */ /* 0x000fe6000bf25270 */
[----:B------:R-:W-:Y:S01]  /*5d60*/  @!UP0 UMOV UR4, UR9 ;  /* 0x0000000900048c82 */ /* 0x000fe20008000000 */
[----:B---3--:R-:W-:Y:S02]  /*5d70*/  @!UP0 UISETP.NE.AND UP2, UPT, UR5, 0x1, UPT ;  /* 0x000000010500888c */ /* 0x008fe4000bf45270 */
[----:B------:R-:W-:Y:S01]  /*5d80*/  @!UP0 USHF.R.U32.HI UR4, URZ, UR13, UR4 ;  /* 0x0000000dff048299 */ /* 0x000fe20008011604 */
[----:B------:R-:W-:Y:S02]  /*5d90*/  @!UP0 UMOV UR6, UR7 ;  /* 0x0000000700068c82 */ /* 0x000fe40008000000 */
[----:B----4-:R-:W-:Y:S02]  /*5da0*/  @!UP0 USHF.R.U32.HI UR6, URZ, UR10, UR6 ;  /* 0x0000000aff068299 */ /* 0x010fe40008011606 */
[----:B------:R-:W-:Y:S02]  /*5db0*/  @!UP0 USEL UR7, UR38, UR4, !UP2 ;  /* 0x0000000426078287 */ /* 0x000fe4000d000000 */
[----:B------:R-:W-:Y:S04]  /*5dc0*/  @!UP0 USEL UR6, UR37, UR6, !UP1 ;  /* 0x0000000625068287 */ /* 0x000fe8000c800000 */
[----:B------:R-:W-:Y:S02]  /*5dd0*/  @!UP0 UIADD3 UR4, UPT, UPT, -UR7, UR6, URZ ;  /* 0x0000000607048290 */ /* 0x000fe4000fffe1ff */
[----:B------:R-:W-:Y:S02]  /*5de0*/  @!UP0 UIADD3 UR6, UPT, UPT, UR7, -UR6, URZ ;  /* 0x8000000607068290 */ /* 0x000fe4000fffe0ff */
[----:B------:R-:W-:Y:S02]  /*5df0*/  @!UP0 UIMAD UR38, UR4, UR5, UR38 ;  /* 0x00000005042682a4 */ /* 0x000fe4000f8e0226 */
[----:B------:R-:W-:Y:S02]  /*5e00*/  @!UP0 UIMAD UR37, UR6, UR14, UR37 ;  /* 0x0000000e062582a4 */ /* 0x000fe4000f8e0225 */
[----:B------:R-:W-:Y:S09]  /*5e10*/  ULOP3.LUT UP0, URZ, UR62, 0x90, URZ, 0xc0, !UPT ;  /* 0x000000903eff7892 */ /* 0x000ff2000f80c0ff */
[----:B------:R-:W-:Y:S05]  /*5e20*/  BRA.U !UP0, `(.L_x_102) ;  /* 0x0000000108407547 */ /* 0x000fea000b800000 */
[----:B------:R-:W2:Y:S01]  /*5e30*/  LDCU.64 UR8, c[0x4][0x88] ;  /* 0x01001100ff0877ac */ /* 0x000ea20008000a00 */
[----:B------:R-:W-:Y:S01]  /*5e40*/  MOV R3, 0x0 ;  /* 0x0000000000037802 */ /* 0x000fe20000000f00 */
[----:B------:R-:W-:Y:S02]  /*5e50*/  HFMA2 R12, -RZ, RZ, 0, 5.9604644775390625e-08 ;  /* 0x00000001ff0c7431 */ /* 0x000fe400000001ff */
[----:B------:R-:W-:Y:S02]  /*5e60*/  IMAD.MOV.U32 R8, RZ, RZ, 0x70 ;  /* 0x00000070ff087424 */ /* 0x000fe400078e00ff */
[----:B------:R-:W-:Y:S01]  /*5e70*/  IMAD.MOV.U32 R13, RZ, RZ, RZ ;  /* 0x000000ffff0d7224 */ /* 0x000fe200078e00ff */
[----:B------:R-:W3:Y:S01]  /*5e80*/  LDCU.64 UR6, c[0x4][0x90] ;  /* 0x01001200ff0677ac */ /* 0x000ee20008000a00 */
[----:B------:R-:W4:Y:S01]  /*5e90*/  LDC.64 R2, c[0x4][R3] ;  /* 0x0100000003027b82 */ /* 0x000f220000000a00 */
[----:B------:R-:W1:Y:S01]  /*5ea0*/  LDCU.64 UR4, c[0x4][0x8] ;  /* 0x01000100ff0477ac */ /* 0x000e620008000a00 */
[----:B--2---:R-:W-:Y:S01]  /*5eb0*/  MOV R5, UR9 ;  /* 0x0000000900057c02 */ /* 0x004fe20008000f00 */
[----:B------:R-:W-:Y:S01]  /*5ec0*/  IMAD.U32 R4, RZ, RZ, UR8 ;  /* 0x00000008ff047e24 */ /* 0x000fe2000f8e00ff */
[----:B---3--:R-:W-:Y:S01]  /*5ed0*/  MOV R7, UR7 ;  /* 0x0000000700077c02 */ /* 0x008fe20008000f00 */
[----:B------:R-:W-:Y:S01]  /*5ee0*/  IMAD.U32 R6, RZ, RZ, UR6 ;  /* 0x00000006ff067e24 */ /* 0x000fe2000f8e00ff */
[----:B-1----:R-:W-:Y:S01]  /*5ef0*/  MOV R11, UR5 ;  /* 0x00000005000b7c02 */ /* 0x002fe20008000f00 */
[----:B------:R-:W-:Y:S02]  /*5f00*/  IMAD.U32 R10, RZ, RZ, UR4 ;  /* 0x00000004ff0a7e24 */ /* 0x000fe4000f8e00ff */
[----:B------:R-:W-:Y:S07]  /*5f10*/  LEPC R20, `(.L_x_102) ;  /* 0x000000001014794e */ /* 0x000fee0000000000 */
[----:B----45:R-:W-:Y:S05]  /*5f20*/  CALL.ABS.NOINC R2 ;  /* 0x0000000002007343 */ /* 0x030fea0003c00000 */
.L_x_102:
[----:B------:R-:W-:Y:S01]  /*5f30*/  LOP3.LUT P0, RZ, R86, 0x90, RZ, 0xc0, !PT ;  /* 0x0000009056ff7812 */ /* 0x000fe2000780c0ff */
[----:B------:R-:W-:Y:S11]  /*5f40*/  BSSY.RECONVERGENT B6, `(.L_x_103) ;  /* 0x0000013000067945 */ /* 0x000ff60003800200 */
[----:B------:R-:W-:Y:S01]  /*5f50*/  @!UPT UIADD3 URZ, UPT, UPT, URZ, URZ, URZ ;  /* 0x000000fffffff290 */ /* 0x000fe2000fffe0ff */
[----:B------:R-:W-:Y:S05]  /*5f60*/  @!P0 BRA `(.L_x_104) ;  /* 0x0000000000408947 */ /* 0x000fea0003800000 */
        /* <DEDUP_REMOVED lines=16> */
.L_x_104:
[----:B------:R-:W-:Y:S05]  /*6070*/  BSYNC.RECONVERGENT B6 ;  /* 0x0000000000067941 */ /* 0x000fea0003800200 */
.L_x_103:
[----:B------:R-:W-:Y:S01]  /*6080*/  R2UR UR4, R79 ;  /* 0x000000004f0472ca */ /* 0x000fe200000e0000 */
[----:B------:R-:W-:Y:S01]  /*6090*/  UISETP.NE.U32.AND UP0, UPT, UR60, URZ, UPT ;  /* 0x000000ff3c00728c */ /* 0x000fe2000bf05070 */
[----:B------:R-:W-:Y:S02]  /*60a0*/  ISETP.NE.U32.AND P4, PT, R72, RZ, PT ;  /* 0x000000ff4800720c */ /* 0x000fe40003f85070 */
[----:B------:R-:W-:Y:S01]  /*60b0*/  ISETP.NE.U32.AND P2, PT, RZ, UR56, PT ;  /* 0x00000038ff007c0c */ /* 0x000fe2000bf45070 */
[----:B------:R-:W-:Y:S01]  /*60c0*/  UISETP.NE.AND.EX UP1, UPT, UR61, URZ, UPT, UP0 ;  /* 0x000000ff3d00728c */ /* 0x000fe2000bf25300 */
[----:B------:R-:W-:Y:S01]  /*60d0*/  ISETP.NE.AND.EX P4, PT, R73, RZ, PT, P4 ;  /* 0x000000ff4900720c */ /* 0x000fe20003f85340 */
[----:B------:R-:W-:Y:S01]  /*60e0*/  UPLOP3.LUT UP0, UPT, UPT, UPT, UPT, 0x40, 0x4 ;  /* 0x000000000004789c */ /* 0x000fe20003f0e870 */
[----:B------:R-:W-:Y:S05]  /*60f0*/  ISETP.NE.AND.EX P2, PT, RZ, UR57, PT, P2 ;  /* 0x00000039ff007c0c */ /* 0x000fea000bf45320 */
[----:B------:R-:W-:Y:S06]  /*6100*/  UISETP.NE.AND UP2, UPT, UR4, URZ, UPT ;  /* 0x000000ff0400728c */ /* 0x000fec000bf45270 */
[----:B------:R-:W-:Y:S05]  /*6110*/  PLOP3.LUT P1, PT, PT, PT, UP2, 0x80, 0x8 ;  /* 0x000000000008781c */ /* 0x000fea0003f2f028 */
[----:B------:R-:W-:Y:S06]  /*6120*/  @UP2 UPLOP3.LUT UP0, UPT, UPT, UPT, UP1, 0x80, 0x8 ;  /* 0x000000000008289c */ /* 0x000fec0003f0f010 */
[----:B------:R-:W-:Y:S01]  /*6130*/  PLOP3.LUT P0, PT, PT, PT, UP0, 0x80, 0x8 ;  /* 0x000000000008781c */ /* 0x000fe20003f0f008 */
[----:B------:R-:W-:Y:S01]  /*6140*/  @!UPT UIADD3 URZ, UPT, UPT, URZ, URZ, URZ ;  /* 0x000000fffffff290 */ /* 0x000fe2000fffe0ff */
[----:B------:R-:W-:Y:S11]  /*6150*/  BRA.U !UP1, `(.L_x_105) ;  /* 0x00000001093c7547 */ /* 0x000ff6000b800000 */
[----:B------:R-:W-:Y:S01]  /*6160*/  UISETP.NE.U32.AND UP0, UPT, UR56, URZ, UPT ;  /* 0x000000ff3800728c */ /* 0x000fe2000bf05070 */
[----:B-1----:R-:W-:Y:S01]  /*6170*/  HFMA2 R0, -RZ, RZ, 0, 5.9604644775390625e-08 ;  /* 0x00000001ff007431 */ /* 0x002fe200000001ff */
[----:B------:R-:W1:Y:S01]  /*6180*/  LDCU.64 UR8, c[0x0][0x358] ;  /* 0x00006b00ff0877ac */ /* 0x000e620008000a00 */
[----:B------:R-:W-:Y:S01]  /*6190*/  IMAD.MOV.U32 R76, RZ, RZ, 0x1 ;  /* 0x00000001ff4c7424 */ /* 0x000fe200078e00ff */
[----:B------:R-:W-:Y:S06]  /*61a0*/  UISETP.NE.AND.EX UP0, UPT, UR57, URZ, UPT, UP0 ;  /* 0x000000ff3900728c */ /* 0x000fec000bf05300 */
[----:B------:R-:W-:Y:S05]  /*61b0*/  PLOP3.LUT P3, PT, PT, PT, UP0, 0x80, 0x8 ;  /* 0x000000000008781c */ /* 0x000fea0003f6f008 */
[----:B------:R-:W2:Y:S01]  /*61c0*/  @UP0 LDCU.64 UR4, c[0x0][0x888] ;  /* 0x00011100ff0407ac */ /* 0x000ea20008000a00 */
[----:B------:R-:W-:Y:S07]  /*61d0*/  @UP0 UIMAD UR6, UR36, UR60, URZ ;  /* 0x0000003c240602a4 */ /* 0x000fee000f8e02ff */
[----:B------:R-:W-:Y:S01]  /*61e0*/  @!P3 PRMT R76, R0, 0x7610, R76 ;  /* 0x00007610004cb816 */ /* 0x000fe2000000004c */
[----:B--2---:R-:W-:Y:S06]  /*61f0*/  @UP0 UIMAD.WIDE UR4, UR6, 0x4, UR4 ;  /* 0x00000004060408a5 */ /* 0x004fec000f8e0204 */
[----:B-----5:R-:W-:Y:S01]  /*6200*/  IMAD.U32 R40, RZ, RZ, UR4 ;  /* 0x00000004ff287e24 */ /* 0x020fe2000f8e00ff */
[----:B------:R-:W-:Y:S04]  /*6210*/  MOV R41, UR5 ;  /* 0x0000000500297c02 */ /* 0x000fe80008000f00 */
[----:B------:R-:W2:Y:S01]  /*6220*/  @!UP0 LDCU UR4, c[0x0][0x880] ;  /* 0x00011000ff0487ac */ /* 0x000ea20008000800 */
[----:B-1----:R3:W5:Y:S02]  /*6230*/  @P3 LDG.E R40, desc[UR8][R40.64] ;  /* 0x0000000828283981 */ /* 0x002764000c1e1900 */
[----:B--23--:R-:W-:Y:S02]  /*6240*/  @!P3 IMAD.U32 R40, RZ, RZ, UR4 ;  /* 0x00000004ff28be24 */ /* 0x00cfe4000f8e00ff */
.L_x_105:
[----:B------:R-:W-:Y:S05]  /*6250*/  @!P4 BRA `(.L_x_106) ;  /* 0x000000000024c947 */ /* 0x000fea0003800000 */
[----:B------:R-:W-:Y:S01]  /*6260*/  ISETP.NE.U32.AND P3, PT, R70, RZ, PT ;  /* 0x000000ff4600720c */ /* 0x000fe20003f65070 */
[----:B------:R-:W2:Y:S03]  /*6270*/  LDCU.64 UR4, c[0x0][0x358] ;  /* 0x00006b00ff0477ac */ /* 0x000ea60008000a00 */
[----:B------:R-:W-:Y:S11]  /*6280*/  ISETP.NE.AND.EX P3, PT, R71, RZ, PT, P3 ;  /* 0x000000ff4700720c */ /* 0x000ff60003f65330 */
[----:B------:R-:W-:Y:S02]  /*6290*/  @!UPT UIADD3 URZ, UPT, UPT, URZ, URZ, URZ ;  /* 0x000000fffffff290 */ /* 0x000fe4000fffe0ff */
[----:B------:R-:W3:Y:S01]  /*62a0*/  @P3 LDC.64 R2, c[0x0][0x8a8] ;  /* 0x00022a00ff023b82 */ /* 0x000ee20000000a00 */
[----:B-1----:R-:W-:Y:S04]  /*62b0*/  @P3 IMAD R0, R72, UR36, RZ ;  /* 0x0000002448003c24 */ /* 0x002fe8000f8e02ff */
[----:B---3--:R-:W-:Y:S05]  /*62c0*/  @P3 IMAD.WIDE R2, R0, 0x4, R2 ;  /* 0x0000000400023825 */ /* 0x008fea00078e0202 */
[----:B--2--5:R2:W5:Y:S02]  /*62d0*/  @P3 LDG.E R38, desc[UR4][R2.64] ;  /* 0x0000000402263981 */ /* 0x024564000c1e1900 */
[----:B--2---:R-:W3:Y:S02]  /*62e0*/  @!P3 LDC R38, c[0x0][0x8a0] ;  /* 0x00022800ff26bb82 */ /* 0x004ee40000000800 */
.L_x_106:
[----:B-----5:R-:W-:Y:S01]  /*62f0*/  ISETP.NE.AND P4, PT, R40, RZ, PT ;  /* 0x000000ff2800720c */ /* 0x020fe20003f85270 */
[----:B------:R-:W-:Y:S01]  /*6300*/  BSSY B1, `(.L_x_107) ;  /* 0x0000040000017945 */ /* 0x000fe20003800000 */
[----:B------:R-:W-:Y:S01]  /*6310*/  SEL R2, RZ, 0xffffffff, P2 ;  /* 0xffffffffff027807 */ /* 0x000fe20001000000 */
[----:B------:R-:W-:Y:S01]  /*6320*/  IMAD.MOV.U32 R52, RZ, RZ, 0x1 ;  /* 0x00000001ff347424 */ /* 0x000fe200078e00ff */
[----:B------:R-:W-:Y:S01]  /*6330*/  LOP3.LUT P3, RZ, R76, 0xff, RZ, 0xc0, !PT ;  /* 0x000000ff4cff7812 */ /* 0x000fe2000786c0ff */
[----:B------:R-:W-:Y:S01]  /*6340*/  IMAD R39, R36, 0x80, R37 ;  /* 0x0000008024277824 */ /* 0x000fe200078e0225 */
[----:B-1----:R-:W-:Y:S02]  /*6350*/  @P1 SEL R0, RZ, 0xffffffff, P4 ;  /* 0xffffffffff001807 */ /* 0x002fe40002000000 */
[----:B------:R-:W-:Y:S02]  /*6360*/  CS2R R50, SRZ ;  /* 0x0000000000327805 */ /* 0x000fe4000001ff00 */
[----:B------:R-:W-:Y:S02]  /*6370*/  LEA R3, R83, UR43, 0x3 ;  /* 0x0000002b53037c11 */ /* 0x000fe4000f8e18ff */
[----:B------:R-:W-:Y:S02]  /*6380*/  CS2R R48, SRZ ;  /* 0x0000000000307805 */ /* 0x000fe4000001ff00 */
[----:B------:R-:W-:Y:S02]  /*6390*/  @P0 SEL R0, R2, R0, !P3 ;  /* 0x0000000002000207 */ /* 0x000fe40005800000 */
[----:B------:R-:W-:Y:S02]  /*63a0*/  CS2R R46, SRZ ;  /* 0x00000000002e7805 */ /* 0x000fe4000001ff00 */
[----:B------:R-:W-:Y:S02]  /*63b0*/  LEA R80, R36, UR43, 0x3 ;  /* 0x0000002b24507c11 */ /* 0x000fe4000f8e18ff */
[----:B------:R-:W-:Y:S02]  /*63c0*/  CS2R R44, SRZ ;  /* 0x00000000002c7805 */ /* 0x000fe4000001ff00 */
[----:B------:R-:W-:Y:S02]  /*63d0*/  @P1 LOP3.LUT R0, R0, 0x1, RZ, 0xc0, !PT ;  /* 0x0000000100001812 */ /* 0x000fe400078ec0ff */
[----:B------:R-:W-:Y:S02]  /*63e0*/  SHF.L.U32 R4, R85, 0x1f, RZ ;  /* 0x0000001f55047819 */ /* 0x000fe400000006ff */
[----:B------:R-:W-:Y:S02]  /*63f0*/  ISETP.NE.U32.OR P6, PT, R0, 0x1, !P1 ;  /* 0x000000010000780c */ /* 0x000fe40004fc5470 */
[----:B------:R-:W-:Y:S02]  /*6400*/  PLOP3.LUT P2, PT, PT, PT, UP1, 0x80, 0x8 ;  /* 0x000000000008781c */ /* 0x000fe40003f4f018 */
[----:B------:R-:W-:Y:S09]  /*6410*/  P2R R60, PR, RZ, 0x40 ;  /* 0x00000040ff3c7803 */ /* 0x000ff20000000000 */
[----:B------:R-:W-:Y:S04]  /*6420*/  @P6 SHF.L.U32 R0, R82, 0x1f, RZ ;  /* 0x0000001f52006819 */ /* 0x000fe800000006ff */
[----:B------:R1:W2:Y:S01]  /*6430*/  @P6 SYNCS.PHASECHK.TRANS64.TRYWAIT P1, [R3+URZ+0x30], R0 ;  /* 0x00003000030065a7 */ /* 0x0002a200080211ff */
[----:B------:R4:W3:Y:S01]  /*6440*/  SYNCS.PHASECHK.TRANS64.TRYWAIT P0, [R80+URZ+0xa0], R4 ;  /* 0x0000a004500075a7 */ /* 0x0008e200080011ff */
[----:B-1----:R-:W-:Y:S04]  /*6450*/  SEL R0, RZ, 0xffffffff, P4 ;  /* 0xffffffffff007807 */ /* 0x002fe80002000000 */
[----:B------:R-:W-:Y:S04]  /*6460*/  @P2 SEL R0, R2, R0, !P3 ;  /* 0x0000000002002207 */ /* 0x000fe80005800000 */
[----:B------:R-:W-:Y:S04]  /*6470*/  LOP3.LUT R0, R0, 0x1, RZ, 0xc0, !PT ;  /* 0x0000000100007812 */ /* 0x000fe800078ec0ff */
[----:B------:R-:W-:Y:S04]  /*6480*/  ISETP.NE.U32.AND P5, PT, R0, 0x1, PT ;  /* 0x000000010000780c */ /* 0x000fe80003fa5070 */
[----:B------:R-:W-:Y:S02]  /*6490*/  P2R R53, PR, RZ, 0x20 ;  /* 0x00000020ff357803 */ /* 0x000fe40000000000 */
[----:B--2---:R-:W-:Y:S01]  /*64a0*/  @P6 SEL R52, RZ, 0x1, !P1 ;  /* 0x00000001ff346807 */ /* 0x004fe20004800000 */
[----:B---34-:R-:W-:Y:S06]  /*64b0*/  @!P6 BRA `(.L_x_108) ;  /* 0x000000000090e947 */ /* 0x018fec0003800000 */
[----:B------:R-:W-:Y:S01]  /*64c0*/  @P5 IMAD R5, R83, 0x1000, R74 ;  /* 0x0000100053055824 */ /* 0x000fe200078e024a */
[----:B------:R-:W-:Y:S01]  /*64d0*/  LOP3.LUT P6, RZ, R75, 0x80, RZ, 0xc0, !PT ;  /* 0x000000804bff7812 */ /* 0x000fe200078cc0ff */
[----:B------:R-:W-:Y:S01]  /*64e0*/  BSSY B0, `(.L_x_109) ;  /* 0x000000f000007945 */ /* 0x000fe20003800000 */
[----:B------:R-:W-:Y:S01]  /*64f0*/  ISETP.NE.AND P2, PT, R52, RZ, PT ;  /* 0x000000ff3400720c */ /* 0x000fe20003f45270 */
[----:B------:R-:W-:Y:S01]  /*6500*/  @P5 VIADD R0, R5, UR43 ;  /* 0x0000002b05005c36 */ /* 0x000fe20008000000 */
[----:B------:R-:W-:Y:S02]  /*6510*/  PLOP3.LUT P1, PT, PT, PT, PT, 0x8, 0x80 ;  /* 0x000000000080781c */ /* 0x000fe40003f2e170 */
[----:B------:R-:W-:Y:S02]  /*6520*/  CS2R R46, SRZ ;  /* 0x00000000002e7805 */ /* 0x000fe4000001ff00 */
[----:B------:R-:W-:Y:S01]  /*6530*/  @P5 PLOP3.LUT P1, PT, P6, PT, PT, 0x80, 0x8 ;  /* 0x000000000008581c */ /* 0x000fe2000372f070 */
[C---:B------:R-:W-:Y:S01]  /*6540*/  @P5 VIADD R2, R0.reuse, 0x10 ;  /* 0x0000001000025836 */ /* 0x040fe20000000000 */
[----:B------:R-:W-:Y:S02]  /*6550*/  CS2R R44, SRZ ;  /* 0x00000000002c7805 */ /* 0x000fe4000001ff00 */
[----:B------:R-:W-:Y:S02]  /*6560*/  CS2R R50, SRZ ;  /* 0x0000000000327805 */ /* 0x000fe4000001ff00 */
[----:B------:R-:W-:Y:S07]  /*6570*/  CS2R R48, SRZ ;  /* 0x0000000000307805 */ /* 0x000fee000001ff00 */
[----:B------:R-:W-:Y:S01]  /*6580*/  @P1 VIADD R2, R0, 0xfffffff0 ;  /* 0xfffffff000021836 */ /* 0x000fe20000000000 */
[----:B------:R-:W-:Y:S06]  /*6590*/  @P2 BRA `(.L_x_110) ;  /* 0x00000000000c2947 */ /* 0x000fec0003800000 */
[----:B------:R-:W-:Y:S04]  /*65a0*/  SHF.L.U32 R0, R82, 0x1f, RZ ;  /* 0x0000001f52007819 */ /* 0x000fe800000006ff */
[----:B------:R-:W1:Y:S02]  /*65b0*/  SYNCS.PHASECHK.TRANS64.TRYWAIT P1, [R3+URZ+0x30], R0 ;  /* 0x00003000030075a7 */ /* 0x000e6400080211ff */
[----:B-1----:R-:W-:Y:S05]  /*65c0*/  @!P1 BRA `(.L_x_111) ;  /* 0x0000004000a89947 */ /* 0x002fea0003800000 */
.L_x_110:
[----:B------:R-:W-:Y:S05]  /*65d0*/  BSYNC B0 ;  /* 0x0000000000007941 */ /* 0x000fea0003800000 */
.L_x_109:
[----:B------:R-:W-:Y:S01]  /*65e0*/  ISETP.NE.AND P1, PT, R53, RZ, PT ;  /* 0x000000ff3500720c */ /* 0x000fe20003f25270 */
[----:B-1----:R-:W-:Y:S02]  /*65f0*/  VIADD R3, R3, 0x50 ;  /* 0x0000005003037836 */ /* 0x002fe40000000000 */
[----:B------:R-:W-:Y:S02]  /*6600*/  IMAD.U32 R0, RZ, RZ, UR46 ;  /* 0x0000002eff007e24 */ /* 0x000fe4000f8e00ff */
[----:B------:R-:W-:Y:S03]  /*6610*/  VIADD R83, R83, 0x1 ;  /* 0x0000000153537836 */ /* 0x000fe60000000000 */
[----:B------:R-:W-:Y:S05]  /*6620*/  PRMT R0, R0, 0x654, R3 ;  /* 0x0000065400007816 */ /* 0x000fea0000000003 */
[----:B------:R1:W2:Y:S04]  /*6630*/  @P1 LDS.128 R44, [R5+UR43+0x200] ;  /* 0x0002002b052c1984 */ /* 0x0002a80008000c00 */
[----:B------:R1:W3:Y:S01]  /*6640*/  @P1 LDS.128 R48, [R2+0x200] ;  /* 0x0002000002301984 */ /* 0x0002e20000000c00 */
[C---:B------:R-:W-:Y:S01]  /*6650*/  ISETP.NE.AND P1, PT, R83.reuse, 0x4, PT ;  /* 0x000000045300780c */ /* 0x040fe20003f25270 */
[----:B------:R-:W-:Y:S01]  /*6660*/  @!PT LDS RZ, [RZ] ;  /* 0x00000000fffff984 */ /* 0x000fe20000000800 */
[----:B------:R-:W-:Y:S01]  /*6670*/  @!PT LDS RZ, [RZ] ;  /* 0x00000000fffff984 */ /* 0x000fe20000000800 */
[----:B------:R-:W-:Y:S01]  /*6680*/  @!PT LDS RZ, [RZ] ;  /* 0x00000000fffff984 */ /* 0x000fe20000000800 */
[----:B------:R-:W-:Y:S01]  /*6690*/  @!PT LDS RZ, [RZ] ;  /* 0x00000000fffff984 */ /* 0x000fe20000000800 */
[----:B------:R4:W-:Y:S06]  /*66a0*/  MEMBAR.ALL.CTA ;  /* 0x0000000000007992 */ /* 0x0009ec0000008000 */
[----:B----4-:R-:W4:Y:S01]  /*66b0*/  FENCE.VIEW.ASYNC.S ;  /* 0x00000000000073c6 */ /* 0x010f220000000000 */
[----:B------:R-:W-:Y:S01]  /*66c0*/  SEL R83, R83, RZ, P1 ;  /* 0x000000ff53537207 */ /* 0x000fe20000800000 */
[----:B----4-:R4:W-:Y:S02]  /*66d0*/  SYNCS.ARRIVE.TRANS64.RED.A1T0 RZ, [R0+URZ], RZ ;  /* 0x000000ff00ff79a7 */ /* 0x0109e400081004ff */
[----:B----4-:R-:W-:Y:S04]  /*66e0*/  SEL R0, RZ, 0x1, P1 ;  /* 0x00000001ff007807 */ /* 0x010fe80000800000 */
[----:B-12---:R-:W-:Y:S02]  /*66f0*/  LOP3.LUT R82, R82, R0, RZ, 0x3c, !PT ;  /* 0x0000000052527212 */ /* 0x006fe400078e3cff */
.L_x_108:
[----:B------:R-:W-:Y:S05]  /*6700*/  BSYNC B1 ;  /* 0x0000000000017941 */ /* 0x000fea0003800000 */
.L_x_107:
[----:B------:R-:W-:Y:S04]  /*6710*/  SHF.R.U32.HI R0, RZ, 0x15, R39 ;  /* 0x00000015ff007819 */ /* 0x000fe80000011627 */
[----:B------:R-:W-:Y:S01]  /*6720*/  LOP3.LUT P1, RZ, R0, 0x3, R77, 0x48, !PT ;  /* 0x0000000300ff7812 */ /* 0x000fe2000782484d */
[----:B------:R-:W-:Y:S01]  /*6730*/  @!UPT UIADD3 URZ, UPT, UPT, URZ, URZ, URZ ;  /* 0x000000fffffff290 */ /* 0x000fe2000fffe0ff */
[----:B------:R-:W-:Y:S11]  /*6740*/  @P0 BRA `(.L_x_112) ;  /* 0x0000000000080947 */ /* 0x000ff60003800000 */
[----:B------:R-:W1:Y:S02]  /*6750*/  SYNCS.PHASECHK.TRANS64.TRYWAIT P0, [R80+URZ+0xa0], R4 ;  /* 0x0000a004500075a7 */ /* 0x000e6400080011ff */
[----:B-1----:R-:W-:Y:S05]  /*6760*/  @!P0 BRA `(.L_x_113) ;  /* 0x0000004000548947 */ /* 0x002fea0003800000 */
.L_x_112:
[----:B------:R-:W-:Y:S05]  /*6770*/  @!P1 BRA `(.L_x_114) ;  /* 0x0000000000409947 */ /* 0x000fea0003800000 */
[----:B------:R-:W2:Y:S01]  /*6780*/  LDCU.64 UR8, c[0x4][0x78] ;  /* 0x01000f00ff0877ac */ /* 0x000ea20008000a00 */
[----:B------:R-:W-:Y:S01]  /*6790*/  MOV R3, 0x0 ;  /* 0x0000000000037802 */ /* 0x000fe20000000f00 */
[----:B------:R-:W-:Y:S02]  /*67a0*/  HFMA2 R12, -RZ, RZ, 0, 5.9604644775390625e-08 ;  /* 0x00000001ff0c7431 */ /* 0x000fe400000001ff */
[----:B------:R-:W-:Y:S02]  /*67b0*/  IMAD.MOV.U32 R8, RZ, RZ, 0x192 ;  /* 0x00000192ff087424 */ /* 0x000fe400078e00ff */
[----:B------:R-:W-:Y:S01]  /*67c0*/  IMAD.MOV.U32 R13, RZ, RZ, RZ ;  /* 0x000000ffff0d7224 */ /* 0x000fe200078e00ff */
[----:B------:R-:W4:Y:S01]  /*67d0*/  LDCU.64 UR6, c[0x4][0x80] ;  /* 0x01001000ff0677ac */ /* 0x000f220008000a00 */
[----:B------:R-:W3:Y:S01]  /*67e0*/  LDC.64 R2, c[0x4][R3] ;  /* 0x0100000003027b82 */ /* 0x000ee20000000a00 */
[----:B------:R-:W5:Y:S01]  /*67f0*/  LDCU.64 UR4, c[0x4][0x18] ;  /* 0x01000300ff0477ac */ /* 0x000f620008000a00 */
[----:B--2---:R-:W-:Y:S01]  /*6800*/  MOV R5, UR9 ;  /* 0x0000000900057c02 */ /* 0x004fe20008000f00 */
[----:B-1----:R-:W-:Y:S01]  /*6810*/  IMAD.U32 R4, RZ, RZ, UR8 ;  /* 0x00000008ff047e24 */ /* 0x002fe2000f8e00ff */
[----:B----4-:R-:W-:Y:S01]  /*6820*/  MOV R7, UR7 ;  /* 0x0000000700077c02 */ /* 0x010fe20008000f00 */
[----:B------:R-:W-:Y:S01]  /*6830*/  IMAD.U32 R6, RZ, RZ, UR6 ;  /* 0x00000006ff067e24 */ /* 0x000fe2000f8e00ff */
[----:B-----5:R-:W-:Y:S01]  /*6840*/  MOV R11, UR5 ;  /* 0x00000005000b7c02 */ /* 0x020fe20008000f00 */
[----:B------:R-:W-:Y:S02]  /*6850*/  IMAD.U32 R10, RZ, RZ, UR4 ;  /* 0x00000004ff0a7e24 */ /* 0x000fe4000f8e00ff */
[----:B------:R-:W-:Y:S07]  /*6860*/  LEPC R20, `(.L_x_114) ;  /* 0x000000001014794e */ /* 0x000fee0000000000 */
[----:B---3--:R-:W-:Y:S05]  /*6870*/  CALL.ABS.NOINC R2 ;  /* 0x0000000002007343 */ /* 0x008fea0003c00000 */
.L_x_114:
[----:B------:R-:W-:Y:S01]  /*6880*/  IMAD.U32 R42, R45, 0x10000, RZ ;  /* 0x000100002d2a7824 */ /* 0x000fe200078e00ff */
[C---:B------:R-:W-:Y:S01]  /*6890*/  SHF.L.U32 R2, R44.reuse, 0x10, RZ ;  /* 0x000000102c027819 */ /* 0x040fe200000006ff */
[----:B------:R-:W-:Y:S05]  /*68a0*/  WARPSYNC.ALL ;  /* 0x0000000000007948 */ /* 0x000fea0003800000 */
[----:B------:R-:W-:Y:S01]  /*68b0*/  R2UR UR4, R39 ;  /* 0x00000000270472ca */ /* 0x000fe200000e0000 */
[----:B------:R-:W-:Y:S01]  /*68c0*/  HFMA2 R54, -RZ, RZ, 0, 9.5367431640625e-07 ;  /* 0x00000010ff367431 */ /* 0x000fe200000001ff */
[C---:B------:R-:W-:Y:S01]  /*68d0*/  PRMT R3, R44.reuse, 0x8880, RZ ;  /* 0x000088802c037816 */ /* 0x040fe200000000ff */
[----:B------:R-:W-:Y:S01]  /*68e0*/  BSSY.RECONVERGENT B0, `(.L_x_115) ;  /* 0x00000a2000007945 */ /* 0x000fe20003800200 */
[----:B------:R-:W-:Y:S02]  /*68f0*/  SHF.L.U32 R41, R44, 0x8, RZ ;  /* 0x000000082c297819 */ /* 0x000fe400000006ff */
[----:B------:R-:W-:Y:S02]  /*6900*/  IADD3 R55, PT, PT, R74, UR43, RZ ;  /* 0x0000002b4a377c10 */ /* 0x000fe4000fffe0ff */
[----:B------:R-:W-:Y:S02]  /*6910*/  LOP3.LUT P5, RZ, R75, 0x80, RZ, 0xc0, !PT ;  /* 0x000000804bff7812 */ /* 0x000fe400078ac0ff */
[----:B------:R-:W-:Y:S02]  /*6920*/  ISETP.NE.AND P0, PT, R87, RZ, PT ;  /* 0x000000ff5700720c */ /* 0x000fe40003f05270 */
[----:B------:R-:W-:Y:S01]  /*6930*/  SEL R54, R54, 0xfffffff0, !P5 ;  /* 0xfffffff036367807 */ /* 0x000fe20006800000 */
[----:B-1----:R-:W1:Y:S01]  /*6940*/  LDTM.x32 R4, tmem[UR4] ;  /* 0x00000004000479ee */ /* 0x002e6200082c0000 */
[----:B------:R-:W-:Y:S02]  /*6950*/  ISETP.NE.AND P6, PT, R60, RZ, PT ;  /* 0x000000ff3c00720c */ /* 0x000fe40003fc5270 */
[----:B------:R-:W-:Y:S01]  /*6960*/  IADD3 R88, PT, PT, R55, R54, RZ ;  /* 0x0000003637587210 */ /* 0x000fe20007ffe0ff */
[C---:B-1----:R-:W-:Y:S01]  /*6970*/  IMAD R0, R38.reuse, R4, RZ ;  /* 0x0000000426007224 */ /* 0x042fe200078e02ff */
[----:B------:R-:W-:Y:S01]  /*6980*/  SHF.R.S32.HI R4, RZ, 0x18, R2 ;  /* 0x00000018ff047819 */ /* 0x000fe20000011402 */
[C---:B------:R-:W-:Y:S01]  /*6990*/  IMAD R2, R38.reuse, R5, RZ ;  /* 0x0000000526027224 */ /* 0x040fe200078e02ff */
[----:B------:R-:W-:Y:S01]  /*69a0*/  SHF.R.S32.HI R5, RZ, 0x18, R41 ;  /* 0x00000018ff057819 */ /* 0x000fe20000011429 */
[----:B------:R-:W-:Y:S01]  /*69b0*/  IMAD R0, R3, R40, R0 ;  /* 0x0000002803007224 */ /* 0x000fe200078e0200 */
[----:B------:R-:W-:Y:S01]  /*69c0*/  PRMT R41, R45, 0x8880, RZ ;  /* 0x000088802d297816 */ /* 0x000fe200000000ff */
[----:B------:R-:W-:Y:S02]  /*69d0*/  IMAD R3, R38, R6, RZ ;  /* 0x0000000626037224 */ /* 0x000fe400078e02ff */
[-C--:B------:R-:W-:Y:S01]  /*69e0*/  IMAD R2, R4, R40.reuse, R2 ;  /* 0x0000002804027224 */ /* 0x080fe200078e0202 */
[----:B------:R-:W-:Y:S01]  /*69f0*/  SHF.R.S32.HI R4, RZ, 0x18, R44 ;  /* 0x00000018ff047819 */ /* 0x000fe2000001142c */
[C---:B------:R-:W-:Y:S02]  /*6a00*/  IMAD R7, R38.reuse, R7, RZ ;  /* 0x0000000726077224 */ /* 0x040fe400078e02ff */
[-C--:B------:R-:W-:Y:S02]  /*6a10*/  IMAD R3, R5, R40.reuse, R3 ;  /* 0x0000002805037224 */ /* 0x080fe400078e0203 */
[----:B------:R-:W-:Y:S02]  /*6a20*/  IMAD R5, R38, R9, RZ ;  /* 0x0000000926057224 */ /* 0x000fe400078e02ff */
[----:B------:R-:W-:Y:S02]  /*6a30*/  IMAD R7, R4, R40, R7 ;  /* 0x0000002804077224 */ /* 0x000fe400078e0207 */
[C---:B------:R-:W-:Y:S02]  /*6a40*/  IMAD R9, R38.reuse, R13, RZ ;  /* 0x0000000d26097224 */ /* 0x040fe400078e02ff */
[C---:B------:R-:W-:Y:S01]  /*6a50*/  IMAD R4, R38.reuse, R8, RZ ;  /* 0x0000000826047224 */ /* 0x040fe200078e02ff */
[----:B------:R-:W-:Y:S01]  /*6a60*/  I2IP.S8.S32.SAT R56, R7, R3, RZ ;  /* 0x0000000307387239 */ /* 0x000fe200000014ff */
[C---:B------:R-:W-:Y:S01]  /*6a70*/  IMAD R13, R38.reuse, R17, RZ ;  /* 0x00000011260d7224 */ /* 0x040fe200078e02ff */
[----:B------:R-:W-:Y:S01]  /*6a80*/  SHF.R.S32.HI R7, RZ, 0x18, R45 ;  /* 0x00000018ff077819 */ /* 0x000fe2000001142d */
[----:B------:R-:W-:Y:S01]  /*6a90*/  IMAD R8, R38, R12, RZ ;  /* 0x0000000c26087224 */ /* 0x000fe200078e02ff */
[----:B------:R-:W-:Y:S01]  /*6aa0*/  I2IP.S8.S32.SAT R56, R2, R0, R56 ;  /* 0x0000000002387239 */ /* 0x000fe20000001438 */
[C---:B------:R-:W-:Y:S01]  /*6ab0*/  IMAD R17, R38.reuse, R21, RZ ;  /* 0x0000001526117224 */ /* 0x040fe200078e02ff */
[----:B------:R-:W-:Y:S01]  /*6ac0*/  SHF.R.S32.HI R2, RZ, 0x18, R46 ;  /* 0x00000018ff027819 */ /* 0x000fe2000001142e */
[----:B------:R-:W-:Y:S01]  /*6ad0*/  IMAD R12, R38, R16, RZ ;  /* 0x00000010260c7224 */ /* 0x000fe200078e02ff */
[----:B------:R-:W-:Y:S01]  /*6ae0*/  SHF.L.U32 R0, R46, 0x8, RZ ;  /* 0x000000082e007819 */ /* 0x000fe200000006ff */
[C---:B------:R-:W-:Y:S02]  /*6af0*/  IMAD R21, R38.reuse, R25, RZ ;  /* 0x0000001926157224 */ /* 0x040fe400078e02ff */
[C---:B------:R-:W-:Y:S01]  /*6b00*/  IMAD R16, R38.reuse, R20, RZ ;  /* 0x0000001426107224 */ /* 0x040fe200078e02ff */
[----:B------:R-:W-:Y:S01]  /*6b10*/  SHF.R.S32.HI R0, RZ, 0x18, R0 ;  /* 0x00000018ff007819 */ /* 0x000fe20000011400 */
[C---:B------:R-:W-:Y:S02]  /*6b20*/  IMAD R25, R38.reuse, R29, RZ ;  /* 0x0000001d26197224 */ /* 0x040fe400078e02ff */
[C---:B------:R-:W-:Y:S02]  /*6b30*/  IMAD R20, R38.reuse, R24, RZ ;  /* 0x0000001826147224 */ /* 0x040fe400078e02ff */
[C---:B------:R-:W-:Y:S01]  /*6b40*/  IMAD R29, R38.reuse, R33, RZ ;  /* 0x00000021261d7224 */ /* 0x040fe200078e02ff */
[----:B------:R-:W-:Y:S01]  /*6b50*/  SHF.L.U32 R33, R45, 0x8, RZ ;  /* 0x000000082d217819 */ /* 0x000fe200000006ff */
[C---:B------:R-:W-:Y:S02]  /*6b60*/  IMAD R24, R38.reuse, R28, RZ ;  /* 0x0000001c26187224 */ /* 0x040fe400078e02ff */
[C---:B------:R-:W-:Y:S01]  /*6b70*/  IMAD R28, R38.reuse, R32, RZ ;  /* 0x00000020261c7224 */ /* 0x040fe200078e02ff */
[----:B------:R-:W-:Y:S01]  /*6b80*/  SHF.R.S32.HI R32, RZ, 0x18, R42 ;  /* 0x00000018ff207819 */ /* 0x000fe2000001142a */
[----:B------:R-:W-:Y:S01]  /*6b90*/  IMAD R4, R41, R40, R4 ;  /* 0x0000002829047224 */ /* 0x000fe200078e0204 */
[----:B------:R-:W-:Y:S01]  /*6ba0*/  SHF.R.S32.HI R3, RZ, 0x18, R33 ;  /* 0x00000018ff037819 */ /* 0x000fe20000011421 */
[----:B------:R-:W-:Y:S01]  /*6bb0*/  IMAD R6, R38, R10, RZ ;  /* 0x0000000a26067224 */ /* 0x000fe200078e02ff */
[----:B------:R-:W-:Y:S01]  /*6bc0*/  PRMT R33, R46, 0x8880, RZ ;  /* 0x000088802e217816 */ /* 0x000fe200000000ff */
[-C--:B------:R-:W-:Y:S01]  /*6bd0*/  IMAD R5, R32, R40.reuse, R5 ;  /* 0x0000002820057224 */ /* 0x080fe200078e0205 */
[----:B------:R-:W-:Y:S01]  /*6be0*/  SHF.L.U32 R32, R46, 0x10, RZ ;  /* 0x000000102e207819 */ /* 0x000fe200000006ff */
[C---:B------:R-:W-:Y:S02]  /*6bf0*/  IMAD R11, R38.reuse, R11, RZ ;  /* 0x0000000b260b7224 */ /* 0x040fe400078e02ff */
[-C--:B------:R-:W-:Y:S02]  /*6c00*/  IMAD R6, R3, R40.reuse, R6 ;  /* 0x0000002803067224 */ /* 0x080fe400078e0206 */
[----:B------:R-:W-:Y:S01]  /*6c10*/  IMAD R11, R7, R40, R11 ;  /* 0x00000028070b7224 */ /* 0x000fe200078e020b */
[----:B------:R-:W-:Y:S01]  /*6c20*/  SHF.R.S32.HI R7, RZ, 0x18, R32 ;  /* 0x00000018ff077819 */ /* 0x000fe20000011420 */
[----:B------:R-:W-:Y:S02]  /*6c30*/  IMAD.MOV.U32 R3, RZ, RZ, R33 ;  /* 0x000000ffff037224 */ /* 0x000fe400078e0021 */
[----:B------:R-:W-:Y:S01]  /*6c40*/  IMAD R10, R38, R14, RZ ;  /* 0x0000000e260a7224 */ /* 0x000fe200078e02ff */
[----:B------:R-:W-:Y:S01]  /*6c50*/  I2IP.S8.S32.SAT R11, R11, R6, RZ ;  /* 0x000000060b0b7239 */ /* 0x000fe200000014ff */
[-C--:B------:R-:W-:Y:S01]  /*6c60*/  IMAD R8, R3, R40.reuse, R8 ;  /* 0x0000002803087224 */ /* 0x080fe200078e0208 */
[----:B------:R-:W-:Y:S01]  /*6c70*/  SHF.L.U32 R3, R47, 0x10, RZ ;  /* 0x000000102f037819 */ /* 0x000fe200000006ff */
[-C--:B------:R-:W-:Y:S01]  /*6c80*/  IMAD R9, R7, R40.reuse, R9 ;  /* 0x0000002807097224 */ /* 0x080fe200078e0209 */
[C---:B------:R-:W-:Y:S01]  /*6c90*/  PRMT R7, R47.reuse, 0x8880, RZ ;  /* 0x000088802f077816 */ /* 0x040fe200000000ff */
[----:B------:R-:W-:Y:S01]  /*6ca0*/  IMAD R10, R0, R40, R10 ;  /* 0x00000028000a7224 */ /* 0x000fe200078e020a */
[----:B------:R-:W-:Y:S01]  /*6cb0*/  SHF.R.S32.HI R3, RZ, 0x18, R3 ;  /* 0x00000018ff037819 */ /* 0x000fe20000011403 */
[----:B------:R-:W-:Y:S01]  /*6cc0*/  IMAD R15, R38, R15, RZ ;  /* 0x0000000f260f7224 */ /* 0x000fe200078e02ff */
[----:B------:R-:W-:Y:S01]  /*6cd0*/  MOV R0, R7 ;  /* 0x0000000700007202 */ /* 0x000fe20000000f00 */
[----:B------:R-:W-:Y:S01]  /*6ce0*/  IMAD.SHL.U32 R6, R47, 0x100, RZ ;  /* 0x000001002f067824 */ /* 0x000fe200078e00ff */
[----:B------:R-:W-:Y:S01]  /*6cf0*/  I2IP.S8.S32.SAT R57, R5, R4, R11 ;  /* 0x0000000405397239 */ /* 0x000fe2000000140b */
[-C--:B------:R-:W-:Y:S01]  /*6d00*/  IMAD R15, R2, R40.reuse, R15 ;  /* 0x00000028020f7224 */ /* 0x080fe200078e020f */
[----:B------:R-:W-:Y:S01]  /*6d10*/  SHF.R.S32.HI R2, RZ, 0x18, R47 ;  /* 0x00000018ff027819 */ /* 0x000fe2000001142f */
[----:B------:R-:W-:Y:S01]  /*6d20*/  IMAD R12, R0, R40, R12 ;  /* 0x00000028000c7224 */ /* 0x000fe200078e020c */
[----:B------:R-:W-:Y:S01]  /*6d30*/  SHF.R.S32.HI R6, RZ, 0x18, R6 ;  /* 0x00000018ff067819 */ /* 0x000fe20000011406 */
[----:B------:R-:W-:Y:S01]  /*6d40*/  IMAD R14, R38, R18, RZ ;  /* 0x00000012260e7224 */ /* 0x000fe200078e02ff */
[----:B---3--:R-:W-:Y:S01]  /*6d50*/  PRMT R0, R48, 0x8880, RZ ;  /* 0x0000888030007816 */ /* 0x008fe200000000ff */
[-C--:B------:R-:W-:Y:S01]  /*6d60*/  IMAD R13, R3, R40.reuse, R13 ;  /* 0x00000028030d7224 */ /* 0x080fe200078e020d */
[C---:B------:R-:W-:Y:S01]  /*6d70*/  SHF.L.U32 R4, R49.reuse, 0x10, RZ ;  /* 0x0000001031047819 */ /* 0x040fe200000006ff */
[----:B------:R-:W-:Y:S01]  /*6d80*/  IMAD R19, R38, R19, RZ ;  /* 0x0000001326137224 */ /* 0x000fe200078e02ff */
[C---:B------:R-:W-:Y:S01]  /*6d90*/  PRMT R3, R49.reuse, 0x8880, RZ ;  /* 0x0000888031037816 */ /* 0x040fe200000000ff */
[-C--:B------:R-:W-:Y:S01]  /*6da0*/  IMAD R14, R6, R40.reuse, R14 ;  /* 0x00000028060e7224 */ /* 0x080fe200078e020e */
[----:B------:R-:W-:Y:S01]  /*6db0*/  SHF.L.U32 R5, R49, 0x8, RZ ;  /* 0x0000000831057819 */ /* 0x000fe200000006ff */
[-C--:B------:R-:W-:Y:S01]  /*6dc0*/  IMAD R19, R2, R40.reuse, R19 ;  /* 0x0000002802137224 */ /* 0x080fe200078e0213 */
[----:B------:R-:W-:Y:S01]  /*6dd0*/  SHF.L.U32 R2, R48, 0x10, RZ ;  /* 0x0000001030027819 */ /* 0x000fe200000006ff */
[----:B------:R-:W-:Y:S01]  /*6de0*/  IMAD R16, R0, R40, R16 ;  /* 0x0000002800107224 */ /* 0x000fe200078e0210 */
[----:B------:R-:W-:Y:S01]  /*6df0*/  SHF.R.S32.HI R4, RZ, 0x18, R4 ;  /* 0x00000018ff047819 */ /* 0x000fe20000011404 */
[----:B------:R-:W-:Y:S01]  /*6e00*/  IMAD.SHL.U32 R0, R48, 0x100, RZ ;  /* 0x0000010030007824 */ /* 0x000fe200078e00ff */
[----:B------:R-:W-:Y:S01]  /*6e10*/  SHF.R.S32.HI R2, RZ, 0x18, R2 ;  /* 0x00000018ff027819 */ /* 0x000fe20000011402 */
[C---:B------:R-:W-:Y:S01]  /*6e20*/  IMAD R18, R38.reuse, R22, RZ ;  /* 0x0000001626127224 */ /* 0x040fe200078e02ff */
[----:B------:R-:W-:Y:S01]  /*6e30*/  I2IP.S8.S32.SAT R10, R15, R10, RZ ;  /* 0x0000000a0f0a7239 */ /* 0x000fe200000014ff */
[----:B------:R-:W-:Y:S01]  /*6e40*/  IMAD R23, R38, R23, RZ ;  /* 0x0000001726177224 */ /* 0x000fe200078e02ff */
[----:B------:R-:W-:Y:S01]  /*6e50*/  SHF.R.S32.HI R0, RZ, 0x18, R0 ;  /* 0x00000018ff007819 */ /* 0x000fe20000011400 */
[----:B------:R-:W-:Y:S01]  /*6e60*/  IMAD R17, R2, R40, R17 ;  /* 0x0000002802117224 */ /* 0x000fe200078e0211 */
[----:B------:R-:W-:Y:S01]  /*6e70*/  SHF.R.S32.HI R2, RZ, 0x18, R48 ;  /* 0x00000018ff027819 */ /* 0x000fe20000011430 */
[----:B------:R-:W-:Y:S01]  /*6e80*/  IMAD R22, R38, R26, RZ ;  /* 0x0000001a26167224 */ /* 0x000fe200078e02ff */
[----:B------:R-:W-:Y:S01]  /*6e90*/  I2IP.S8.S32.SAT R14, R19, R14, RZ ;  /* 0x0000000e130e7239 */ /* 0x000fe200000014ff */
[-C--:B------:R-:W-:Y:S01]  /*6ea0*/  IMAD R18, R0, R40.reuse, R18 ;  /* 0x0000002800127224 */ /* 0x080fe200078e0212 */
[----:B------:R-:W-:Y:S01]  /*6eb0*/  SHF.R.S32.HI R0, RZ, 0x18, R5 ;  /* 0x00000018ff007819 */ /* 0x000fe20000011405 */
[-C--:B------:R-:W-:Y:S01]  /*6ec0*/  IMAD R23, R2, R40.reuse, R23 ;  /* 0x0000002802177224 */ /* 0x080fe200078e0217 */
[----:B------:R-:W-:Y:S01]  /*6ed0*/  SHF.R.S32.HI R2, RZ, 0x18, R49 ;  /* 0x00000018ff027819 */ /* 0x000fe20000011431 */
[-C--:B------:R-:W-:Y:S01]  /*6ee0*/  IMAD R20, R3, R40.reuse, R20 ;  /* 0x0000002803147224 */ /* 0x080fe200078e0214 */
[----:B------:R-:W-:Y:S01]  /*6ef0*/  SHF.L.U32 R3, R50, 0x8, RZ ;  /* 0x0000000832037819 */ /* 0x000fe200000006ff */
[----:B------:R-:W-:Y:S01]  /*6f00*/  IMAD R21, R4, R40, R21 ;  /* 0x0000002804157224 */ /* 0x000fe200078e0215 */
[----:B------:R-:W-:Y:S01]  /*6f10*/  SHF.R.S32.HI R5, RZ, 0x18, R51 ;  /* 0x00000018ff057819 */ /* 0x000fe20000011433 */
[----:B------:R-:W-:Y:S01]  /*6f20*/  IMAD R27, R38, R27, RZ ;  /* 0x0000001b261b7224 */ /* 0x000fe200078e02ff */
[----:B------:R-:W-:Y:S01]  /*6f30*/  SHF.R.S32.HI R3, RZ, 0x18, R3 ;  /* 0x00000018ff037819 */ /* 0x000fe20000011403 */
[----:B------:R-:W-:Y:S01]  /*6f40*/  IMAD.U32 R4, R50, 0x10000, RZ ;  /* 0x0001000032047824 */ /* 0x000fe200078e00ff */
[----:B------:R-:W-:Y:S01]  /*6f50*/  I2IP.S8.S32.SAT R18, R23, R18, RZ ;  /* 0x0000001217127239 */ /* 0x000fe200000014ff */
[-C--:B------:R-:W-:Y:S01]  /*6f60*/  IMAD R22, R0, R40.reuse, R22 ;  /* 0x0000002800167224 */ /* 0x080fe200078e0216 */
[----:B------:R-:W-:Y:S01]  /*6f70*/  PRMT R0, R50, 0x8880, RZ ;  /* 0x0000888032007816 */ /* 0x000fe200000000ff */
[----:B------:R-:W-:Y:S01]  /*6f80*/  IMAD R27, R2, R40, R27 ;  /* 0x00000028021b7224 */ /* 0x000fe200078e021b */
[----:B------:R-:W-:Y:S01]  /*6f90*/  SHF.R.S32.HI R2, RZ, 0x18, R4 ;  /* 0x00000018ff027819 */ /* 0x000fe20000011404 */
[----:B------:R-:W-:Y:S01]  /*6fa0*/  IMAD R26, R38, R30, RZ ;  /* 0x0000001e261a7224 */ /* 0x000fe200078e02ff */
[----:B------:R-:W-:Y:S01]  /*6fb0*/  I2IP.S8.S32.SAT R58, R9, R8, R10 ;  /* 0x00000008093a7239 */ /* 0x000fe2000000140a */
[-C--:B------:R-:W-:Y:S01]  /*6fc0*/  IMAD R24, R0, R40.reuse, R24 ;  /* 0x0000002800187224 */ /* 0x080fe200078e0218 */
[----:B------:R-:W-:Y:S01]  /*6fd0*/  SHF.R.S32.HI R0, RZ, 0x18, R50 ;  /* 0x00000018ff007819 */ /* 0x000fe20000011432 */
[-C--:B------:R-:W-:Y:S01]  /*6fe0*/  IMAD R25, R2, R40.reuse, R25 ;  /* 0x0000002802197224 */ /* 0x080fe200078e0219 */
[----:B------:R-:W-:Y:S01]  /*6ff0*/  PRMT R2, R51, 0x8880, RZ ;  /* 0x0000888033027816 */ /* 0x000fe200000000ff */
[----:B------:R-:W-:Y:S01]  /*7000*/  IMAD R26, R3, R40, R26 ;  /* 0x00000028031a7224 */ /* 0x000fe200078e021a */
[----:B------:R-:W-:Y:S01]  /*7010*/  SHF.L.U32 R3, R51, 0x10, RZ ;  /* 0x0000001033037819 */ /* 0x000fe200000006ff */
[----:B------:R-:W-:Y:S01]  /*7020*/  IMAD R31, R38, R31, RZ ;  /* 0x0000001f261f7224 */ /* 0x000fe200078e02ff */
[----:B------:R-:W-:Y:S01]  /*7030*/  I2IP.S8.S32.SAT R59, R13, R12, R14 ;  /* 0x0000000c0d3b7239 */ /* 0x000fe2000000140e */
[----:B------:R-:W-:Y:S01]  /*7040*/  IMAD.SHL.U32 R4, R51, 0x100, RZ ;  /* 0x0000010033047824 */ /* 0x000fe200078e00ff */
[----:B------:R-:W-:Y:S01]  /*7050*/  SHF.R.S32.HI R3, RZ, 0x18, R3 ;  /* 0x00000018ff037819 */ /* 0x000fe20000011403 */
[----:B------:R-:W-:Y:S01]  /*7060*/  IMAD R31, R0, R40, R31 ;  /* 0x00000028001f7224 */ /* 0x000fe200078e021f */
[----:B------:R-:W-:Y:S01]  /*7070*/  I2IP.S8.S32.SAT R16, R17, R16, R18 ;  /* 0x0000001011107239 */ /* 0x000fe20000001412 */
[----:B------:R1:W-:Y:S01]  /*7080*/  STS.128 [R74+UR43+0x4200], R56 ;  /* 0x004200384a007988 */ /* 0x0003e20008000c2b */
[----:B------:R-:W-:Y:S01]  /*7090*/  SHF.R.S32.HI R4, RZ, 0x18, R4 ;  /* 0x00000018ff047819 */ /* 0x000fe20000011404 */
[----:B------:R-:W-:Y:S01]  /*70a0*/  IMAD R28, R2, R40, R28 ;  /* 0x00000028021c7224 */ /* 0x000fe200078e021c */
[----:B------:R-:W-:Y:S01]  /*70b0*/  I2IP.S8.S32.SAT R22, R27, R22, RZ ;  /* 0x000000161b167239 */ /* 0x000fe200000014ff */
[C---:B------:R-:W-:Y:S01]  /*70c0*/  IMAD R30, R38.reuse, R34, RZ ;  /* 0x00000022261e7224 */ /* 0x040fe200078e02ff */
[----:B------:R-:W-:Y:S01]  /*70d0*/  I2IP.S8.S32.SAT R18, R31, R26, RZ ;  /* 0x0000001a1f127239 */ /* 0x000fe200000014ff */
[----:B------:R-:W-:Y:S01]  /*70e0*/  IMAD R29, R3, R40, R29 ;  /* 0x00000028031d7224 */ /* 0x000fe200078e021d */
[----:B------:R-:W-:Y:S01]  /*70f0*/  I2IP.S8.S32.SAT R17, R21, R20, R22 ;  /* 0x0000001415117239 */ /* 0x000fe20000001416 */
[----:B------:R-:W-:Y:S01]  /*7100*/  IMAD R35, R38, R35, RZ ;  /* 0x0000002326237224 */ /* 0x000fe200078e02ff */
[----:B------:R-:W-:Y:S01]  /*7110*/  I2IP.S8.S32.SAT R18, R25, R24, R18 ;  /* 0x0000001819127239 */ /* 0x000fe20000001412 */
[-C--:B------:R-:W-:Y:S01]  /*7120*/  IMAD R30, R4, R40.reuse, R30 ;  /* 0x00000028041e7224 */ /* 0x080fe200078e021e */
[----:B------:R-:W-:Y:S01]  /*7130*/  LEA R0, R83, UR43, 0x3 ;  /* 0x0000002b53007c11 */ /* 0x000fe2000f8e18ff */
[----:B------:R-:W-:Y:S01]  /*7140*/  IMAD R35, R5, R40, R35 ;  /* 0x0000002805237224 */ /* 0x000fe200078e0223 */
[----:B------:R-:W-:Y:S04]  /*7150*/  @P6 SHF.L.U32 R2, R82, 0x1f, RZ ;  /* 0x0000001f52026819 */ /* 0x000fe800000006ff */
[----:B------:R-:W-:Y:S04]  /*7160*/  I2IP.S8.S32.SAT R19, R35, R30, RZ ;  /* 0x0000001e23137239 */ /* 0x000fe800000014ff */
[----:B------:R-:W-:Y:S05]  /*7170*/  I2IP.S8.S32.SAT R19, R29, R28, R19 ;  /* 0x0000001c1d137239 */ /* 0x000fea0000001413 */
[----:B------:R1:W-:Y:S01]  /*7180*/  STS.128 [R88+0x4200], R16 ;  /* 0x0042001058007388 */ /* 0x0003e20000000c00 */
[----:B------:R-:W-:Y:S01]  /*7190*/  @!PT LDS RZ, [RZ] ;  /* 0x00000000fffff984 */ /* 0x000fe20000000800 */
[----:B------:R-:W-:Y:S01]  /*71a0*/  @!PT LDS RZ, [RZ] ;  /* 0x00000000fffff984 */ /* 0x000fe20000000800 */
[----:B------:R-:W-:Y:S01]  /*71b0*/  @!PT LDS RZ, [RZ] ;  /* 0x00000000fffff984 */ /* 0x000fe20000000800 */
[----:B------:R-:W-:Y:S01]  /*71c0*/  @!PT LDS RZ, [RZ] ;  /* 0x00000000fffff984 */ /* 0x000fe20000000800 */
[----:B------:R2:W-:Y:S07]  /*71d0*/  MEMBAR.ALL.CTA ;  /* 0x0000000000007992 */ /* 0x0005ee0000008000 */
[----:B--2---:R-:W2:Y:S02]  /*71e0*/  FENCE.VIEW.ASYNC.S ;  /* 0x00000000000073c6 */ /* 0x004ea40000000000 */
[----:B--2---:R-:W-:Y:S06]  /*71f0*/  BAR.SYNC.DEFER_BLOCKING 0x1, 0x80 ;  /* 0x0042000000007b1d */ /* 0x004fec0000010000 */
[----:B------:R-:W-:Y:S05]  /*7200*/  @P0 BRA `(.L_x_116) ;  /* 0x00000000003c0947 */ /* 0x000fea0003800000 */
[----:B------:R-:W2:Y:S01]  /*7210*/  LDCU.64 UR6, c[0x0][0x348] ;  /* 0x00006900ff0677ac */ /* 0x000ea20008000a00 */
[----:B------:R-:W-:Y:S01]  /*7220*/  UIADD3 UR4, UPT, UPT, UR43, 0x4200, URZ ;  /* 0x000042002b047890 */ /* 0x000fe2000fffe0ff */
[----:B------:R-:W-:Y:S01]  /*7230*/  UMOV UR51, UR36 ;  /* 0x0000002400337c82 */ /* 0x000fe20008000000 */
[----:B------:R-:W-:Y:S02]  /*7240*/  UIADD3 UR9, UPT, UPT, UR49, 0x80, URZ ;  /* 0x0000008031097890 */ /* 0x000fe4000fffe0ff */
[----:B------:R-:W-:Y:S02]  /*7250*/  UIADD3 UR8, UPT, UPT, UR43, 0x4a00, URZ ;  /* 0x00004a002b087890 */ /* 0x000fe4000fffe0ff */
[----:B------:R-:W-:Y:S01]  /*7260*/  MOV R86, UR4 ;  /* 0x0000000400567c02 */ /* 0x000fe20008000f00 */
[----:B------:R-:W-:Y:S01]  /*7270*/  UMOV UR10, UR50 ;  /* 0x00000032000a7c82 */ /* 0x000fe20008000000 */
[----:B------:R-:W-:Y:S02]  /*7280*/  UMOV UR11, UR36 ;  /* 0x00000024000b7c82 */ /* 0x000fe40008000000 */
[----:B------:R-:W-:Y:S01]  /*7290*/  R2UR UR48, R86 ;  /* 0x00000000563072ca */ /* 0x000fe200000e0000 */
[----:B--2---:R-:W-:Y:S04]  /*72a0*/  UIADD3 UR4, UP0, UPT, UR6, 0x680, URZ ;  /* 0x0000068006047890 */ /* 0x004fe8000ff1e0ff */
[----:B------:R-:W-:Y:S09]  /*72b0*/  UIADD3.X UR5, UPT, UPT, URZ, UR7, URZ, UP0, !UPT ;  /* 0x00000007ff057290 */ /* 0x000ff200087fe4ff */
[----:B------:R2:W-:Y:S01]  /*72c0*/  UTMASTG.3D [UR48], [UR4] ;  /* 0x00000030040073b5 */ /* 0x0005e20008010000 */
[----:B------:R2:W-:Y:S01]  /*72d0*/  UTMASTG.3D [UR8], [UR4] ;  /* 0x00000008040073b5 */ /* 0x0005e20008010000 */
[----:B------:R0:W-:Y:S01]  /*72e0*/  UTMACMDFLUSH ;  /* 0x00000000000079b7 */ /* 0x0001e20000000000 */
[----:B--2---:R-:W-:Y:S04]  /*72f0*/  DEPBAR.LE SB0, 0x1 ;  /* 0x000080400000791a */ /* 0x004fe80000000000 */
.L_x_116:
[----:B------:R-:W-:Y:S05]  /*7300*/  BSYNC.RECONVERGENT B0 ;  /* 0x0000000000007941 */ /* 0x000fea0003800200 */
.L_x_115:
[----:B------:R-:W-:Y:S06]  /*7310*/  BAR.SYNC.DEFER_BLOCKING 0x1, 0x80 ;  /* 0x0042000000007b1d */ /* 0x000fec0000010000 */
[----:B------:R-:W2:Y:S01]  /*7320*/  @P6 SYNCS.PHASECHK.TRANS64.TRYWAIT P0, [R0+URZ+0x30], R2 ;  /* 0x00003002000065a7 */ /* 0x000ea200080011ff */
[----:B------:R-:W-:Y:S01]  /*7330*/  BSSY B1, `(.L_x_117) ;  /* 0x000001f000017945 */ /* 0x000fe20003800000 */
[----:B--2---:R-:W-:Y:S03]  /*7340*/  @P6 SEL R52, RZ, 0x1, !P0 ;  /* 0x00000001ff346807 */ /* 0x004fe60004000000 */
[----:B------:R-:W-:Y:S05]  /*7350*/  @!P6 BRA `(.L_x_118) ;  /* 0x000000000070e947 */ /* 0x000fea0003800000 */
[----:B------:R-:W-:Y:S01]  /*7360*/  ISETP.NE.AND P1, PT, R53, RZ, PT ;  /* 0x000000ff3500720c */ /* 0x000fe20003f25270 */
[----:B------:R-:W-:Y:S01]  /*7370*/  BSSY B0, `(.L_x_119) ;  /* 0x0000008000007945 */ /* 0x000fe20003800000 */
[----:B------:R-:W-:Y:S11]  /*7380*/  ISETP.NE.AND P0, PT, R52, RZ, PT ;  /* 0x000000ff3400720c */ /* 0x000ff60003f05270 */
[----:B------:R-:W-:Y:S04]  /*7390*/  @P1 IMAD R4, R83, 0x1000, R55 ;  /* 0x0000100053041824 */ /* 0x000fe800078e0237 */
[----:B------:R-:W-:Y:S01]  /*73a0*/  @P1 IMAD.IADD R3, R54, 0x1, R4 ;  /* 0x0000000136031824 */ /* 0x000fe200078e0204 */
[----:B------:R-:W-:Y:S06]  /*73b0*/  @P0 BRA `(.L_x_120) ;  /* 0x00000000000c0947 */ /* 0x000fec0003800000 */
[----:B------:R-:W-:Y:S04]  /*73c0*/  SHF.L.U32 R2, R82, 0x1f, RZ ;  /* 0x0000001f52027819 */ /* 0x000fe800000006ff */
[----:B------:R-:W2:Y:S02]  /*73d0*/  SYNCS.PHASECHK.TRANS64.TRYWAIT P0, [R0+URZ+0x30], R2 ;  /* 0x00003002000075a7 */ /* 0x000ea400080011ff */
[----:B--2---:R-:W-:Y:S05]  /*73e0*/  @!P0 BRA `(.L_x_121) ;  /* 0x0000003400488947 */ /* 0x004fea0003800000 */
.L_x_120:
[----:B------:R-:W-:Y:S05]  /*73f0*/  BSYNC B0 ;  /* 0x0000000000007941 */ /* 0x000fea0003800000 */
.L_x_119:
[----:B------:R-:W-:Y:S01]  /*7400*/  ISETP.NE.AND P0, PT, R53, RZ, PT ;  /* 0x000000ff3500720c */ /* 0x000fe20003f05270 */
[----:B--2---:R-:W-:Y:S02]  /*7410*/  VIADD R2, R0, 0x50 ;  /* 0x0000005000027836 */ /* 0x004fe40000000000 */
[----:B------:R-:W-:Y:S02]  /*7420*/  IMAD.U32 R0, RZ, RZ, UR46 ;  /* 0x0000002eff007e24 */ /* 0x000fe4000f8e00ff */
[----:B------:R-:W-:Y:S03]  /*7430*/  VIADD R83, R83, 0x1 ;  /* 0x0000000153537836 */ /* 0x000fe60000000000 */
[----:B------:R-:W-:Y:S05]  /*7440*/  PRMT R0, R0, 0x654, R2 ;  /* 0x0000065400007816 */ /* 0x000fea0000000002 */
[----:B------:R2:W3:Y:S04]  /*7450*/  @P0 LDS.128 R44, [R4+0x200] ;  /* 0x00020000042c0984 */ /* 0x0004e80000000c00 */
[----:B------:R2:W4:Y:S01]  /*7460*/  @P0 LDS.128 R48, [R3+0x200] ;  /* 0x0002000003300984 */ /* 0x0005220000000c00 */
[C---:B------:R-:W-:Y:S01]  /*7470*/  ISETP.NE.AND P0, PT, R83.reuse, 0x4, PT ;  /* 0x000000045300780c */ /* 0x040fe20003f05270 */
[----:B------:R-:W-:Y:S01]  /*7480*/  @!PT LDS RZ, [RZ] ;  /* 0x00000000fffff984 */ /* 0x000fe20000000800 */
[----:B------:R-:W-:Y:S01]  /*7490*/  @!PT LDS RZ, [RZ] ;  /* 0x00000000fffff984 */ /* 0x000fe20000000800 */
[----:B------:R-:W-:Y:S01]  /*74a0*/  @!PT LDS RZ, [RZ] ;  /* 0x00000000fffff984 */ /* 0x000fe20000000800 */
[----:B------:R-:W-:Y:S01]  /*74b0*/  @!PT LDS RZ, [RZ] ;  /* 0x00000000fffff984 */ /* 0x000fe20000000800 */
[----:B------:R5:W-:Y:S06]  /*74c0*/  MEMBAR.ALL.CTA ;  /* 0x0000000000007992 */ /* 0x000bec0000008000 */
[----:B-----5:R-:W5:Y:S01]  /*74d0*/  FENCE.VIEW.ASYNC.S ;  /* 0x00000000000073c6 */ /* 0x020f620000000000 */
[----:B------:R-:W-:Y:S01]  /*74e0*/  SEL R83, R83, RZ, P0 ;  /* 0x000000ff53537207 */ /* 0x000fe20000000000 */
[----:B-----5:R5:W-:Y:S02]  /*74f0*/  SYNCS.ARRIVE.TRANS64.RED.A1T0 RZ, [R0+URZ], RZ ;  /* 0x000000ff00ff79a7 */ /* 0x020be400081004ff */
[----:B-----5:R-:W-:Y:S04]  /*7500*/  SEL R0, RZ, 0x1, P0 ;  /* 0x00000001ff007807 */ /* 0x020fe80000000000 */
[----:B--23--:R-:W-:Y:S02]  /*7510*/  LOP3.LUT R82, R82, R0, RZ, 0x3c, !PT ;  /* 0x0000000052527212 */ /* 0x00cfe400078e3cff */
.L_x_118:
[----:B------:R-:W-:Y:S05]  /*7520*/  BSYNC B1 ;  /* 0x0000000000017941 */ /* 0x000fea0003800000 */
.L_x_117:
[----:B------:R-:W-:Y:S05]  /*7530*/  VIADD R0, R39, 0x20 ;  /* 0x0000002027007836 */ /* 0x000fea0000000000 */
[----:B------:R-:W-:Y:S04]  /*7540*/  SHF.R.U32.HI R0, RZ, 0x15, R0 ;  /* 0x00000015ff007819 */ /* 0x000fe80000011600 */
[----:B------:R-:W-:Y:S11]  /*7550*/  LOP3.LUT P0, RZ, R0, 0x3, R77, 0x48, !PT ;  /* 0x0000000300ff7812 */ /* 0x000ff6000780484d */
[----:B------:R-:W-:Y:S02]  /*7560*/  @!UPT UIADD3 URZ, UPT, UPT, URZ, URZ, URZ ;  /* 0x000000fffffff290 */ /* 0x000fe4000fffe0ff */
[----:B------:R-:W-:Y:S05]  /*7570*/  @!P0 BRA `(.L_x_122) ;  /* 0x0000000000408947 */ /* 0x000fea0003800000 */
[----:B------:R-:W2:Y:S01]  /*7580*/  LDCU.64 UR8, c[0x4][0x78] ;  /* 0x01000f00ff0877ac */ /* 0x000ea20008000a00 */
[----:B------:R-:W-:Y:S01]  /*7590*/  MOV R3, 0x0 ;  /* 0x0000000000037802 */ /* 0x000fe20000000f00 */
[----:B------:R-:W-:Y:S02]  /*75a0*/  HFMA2 R12, -RZ, RZ, 0, 5.9604644775390625e-08 ;  /* 0x00000001ff0c7431 */ /* 0x000fe400000001ff */
[----:B------:R-:W-:Y:S02]  /*75b0*/  IMAD.MOV.U32 R8, RZ, RZ, 0x192 ;  /* 0x00000192ff087424 */ /* 0x000fe400078e00ff */
[----:B------:R-:W-:Y:S01]  /*75c0*/  IMAD.MOV.U32 R13, RZ, RZ, RZ ;  /* 0x000000ffff0d7224 */ /* 0x000fe200078e00ff */
[----:B------:R-:W3:Y:S01]  /*75d0*/  LDCU.64 UR6, c[0x4][0x80] ;  /* 0x01001000ff0677ac */ /* 0x000ee20008000a00 */
[----:B------:R-:W1:Y:S01]  /*75e0*/  LDC.64 R2, c[0x4][R3] ;  /* 0x0100000003027b82 */ /* 0x000e620000000a00 */
[----:B------:R-:W5:Y:S01]  /*75f0*/  LDCU.64 UR4, c[0x4][0x18] ;  /* 0x01000300ff0477ac */ /* 0x000f620008000a00 */
[----:B--2---:R-:W-:Y:S01]  /*7600*/  MOV R5, UR9 ;  /* 0x0000000900057c02 */ /* 0x004fe20008000f00 */
[----:B------:R-:W-:Y:S01]  /*7610*/  IMAD.U32 R4, RZ, RZ, UR8 ;  /* 0x00000008ff047e24 */ /* 0x000fe2000f8e00ff */
[----:B---3--:R-:W-:Y:S01]  /*7620*/  MOV R7, UR7 ;  /* 0x0000000700077c02 */ /* 0x008fe20008000f00 */
[----:B------:R-:W-:Y:S01]  /*7630*/  IMAD.U32 R6, RZ, RZ, UR6 ;  /* 0x00000006ff067e24 */ /* 0x000fe2000f8e00ff */
[----:B-----5:R-:W-:Y:S01]  /*7640*/  MOV R11, UR5 ;  /* 0x00000005000b7c02 */ /* 0x020fe20008000f00 */
[----:B------:R-:W-:Y:S02]  /*7650*/  IMAD.U32 R10, RZ, RZ, UR4 ;  /* 0x00000004ff0a7e24 */ /* 0x000fe4000f8e00ff */
[----:B------:R-:W-:Y:S07]  /*7660*/  LEPC R20, `(.L_x_122) ;  /* 0x000000001014794e */ /* 0x000fee0000000000 */
[----:B-1--4-:R-:W-:Y:S05]  /*7670*/  CALL.ABS.NOINC R2 ;  /* 0x0000000002007343 */ /* 0x012fea0003c00000 */
.L_x_122:
[C---:B------:R-:W-:Y:S01]  /*7680*/  SHF.L.U32 R2, R44.reuse, 0x10, RZ ;  /* 0x000000102c027819 */ /* 0x040fe200000006ff */
[----:B------:R-:W-:Y:S05]  /*7690*/  WARPSYNC.ALL ;  /* 0x0000000000007948 */ /* 0x000fea0003800000 */
[----:B------:R-:W-:Y:S01]  /*76a0*/  R2UR UR4, R39 ;  /* 0x00000000270472ca */ /* 0x000fe200000e0000 */
[----:B------:R-:W-:Y:S01]  /*76b0*/  BSSY.RECONVERGENT B0, `(.L_x_123) ;  /* 0x000009e000007945 */ /* 0x000fe20003800200 */
[C---:B------:R-:W-:Y:S02]  /*76c0*/  PRMT R3, R44.reuse, 0x8880, RZ ;  /* 0x000088802c037816 */ /* 0x040fe400000000ff */
[----:B------:R-:W-:Y:S02]  /*76d0*/  SHF.L.U32 R41, R44, 0x8, RZ ;  /* 0x000000082c297819 */ /* 0x000fe400000006ff */
[C---:B------:R-:W-:Y:S02]  /*76e0*/  SHF.L.U32 R42, R45.reuse, 0x10, RZ ;  /* 0x000000102d2a7819 */ /* 0x040fe400000006ff */
[----:B------:R-:W-:Y:S02]  /*76f0*/  SHF.L.U32 R43, R45, 0x8, RZ ;  /* 0x000000082d2b7819 */ /* 0x000fe400000006ff */
[----:B------:R-:W-:Y:S02]  /*7700*/  SHF.R.S32.HI R42, RZ, 0x18, R42 ;  /* 0x00000018ff2a7819 */ /* 0x000fe4000001142a */
[----:B------:R-:W-:Y:S01]  /*7710*/  SHF.R.S32.HI R43, RZ, 0x18, R43 ;  /* 0x00000018ff2b7819 */ /* 0x000fe2000001142b */
[----:B-1----:R-:W1:Y:S01]  /*7720*/  LDTM.x32 R4, tmem[UR4+0x20] ;  /* 0x00002004000479ee */ /* 0x002e6200082c0000 */
[----:B------:R-:W-:Y:S02]  /*7730*/  ISETP.NE.AND P0, PT, R87, RZ, PT ;  /* 0x000000ff5700720c */ /* 0x000fe40003f05270 */
[----:B------:R-:W-:Y:S01]  /*7740*/  ISETP.NE.AND P6, PT, R60, RZ, PT ;  /* 0x000000ff3c00720c */ /* 0x000fe20003fc5270 */
        /* <DEDUP_REMOVED lines=9> */
[----:B------:R-:W-:Y:S02]  /*77e0*/  IMAD R7, R38, R7, RZ ;  /* 0x0000000726077224 */ /* 0x000fe400078e02ff */
[-C--:B------:R-:W-:Y:S02]  /*77f0*/  IMAD R3, R5, R40.reuse, R3 ;  /* 0x0000002805037224 */ /* 0x080fe400078e0203 */
[----:B------:R-:W-:Y:S02]  /*7800*/  IMAD R7, R4, R40, R7 ;  /* 0x0000002804077224 */ /* 0x000fe400078e0207 */
[C---:B------:R-:W-:Y:S02]  /*7810*/  IMAD R4, R38.reuse, R8, RZ ;  /* 0x0000000826047224 */ /* 0x040fe400078e02ff */
[C---:B------:R-:W-:Y:S01]  /*7820*/  IMAD R8, R38.reuse, R12, RZ ;  /* 0x0000000c26087224 */ /* 0x040fe200078e02ff */
[----:B------:R-:W-:Y:S01]  /*7830*/  I2IP.S8.S32.SAT R56, R7, R3, RZ ;  /* 0x0000000307387239 */ /* 0x000fe200000014ff */
[----:B------:R-:W-:Y:S01]  /*7840*/  IMAD R5, R38, R9, RZ ;  /* 0x0000000926057224 */ /* 0x000fe200078e02ff */
[----:B------:R-:W-:Y:S01]  /*7850*/  PRMT R7, R46, 0x8880, RZ ;  /* 0x000088802e077816 */ /* 0x000fe200000000ff */
[----:B------:R-:W-:Y:S01]  /*7860*/  IMAD R12, R38, R16, RZ ;  /* 0x00000010260c7224 */ /* 0x000fe200078e02ff */
[----:B------:R-:W-:Y:S01]  /*7870*/  I2IP.S8.S32.SAT R56, R2, R0, R56 ;  /* 0x0000000002387239 */ /* 0x000fe20000001438 */
[C---:B------:R-:W-:Y:S01]  /*7880*/  IMAD R9, R38.reuse, R13, RZ ;  /* 0x0000000d26097224 */ /* 0x040fe200078e02ff */
[----:B------:R-:W-:Y:S01]  /*7890*/  SHF.R.S32.HI R3, RZ, 0x18, R45 ;  /* 0x00000018ff037819 */ /* 0x000fe2000001142d */
[----:B------:R-:W-:Y:S01]  /*78a0*/  IMAD R16, R38, R20, RZ ;  /* 0x0000001426107224 */ /* 0x000fe200078e02ff */
[----:B----4-:R-:W-:Y:S01]  /*78b0*/  SHF.L.U32 R0, R48, 0x10, RZ ;  /* 0x0000001030007819 */ /* 0x010fe200000006ff */
[----:B------:R-:W-:Y:S01]  /*78c0*/  IMAD R13, R38, R17, RZ ;  /* 0x00000011260d7224 */ /* 0x000fe200078e02ff */
[----:B------:R-:W-:Y:S01]  /*78d0*/  SHF.L.U32 R2, R48, 0x8, RZ ;  /* 0x0000000830027819 */ /* 0x000fe200000006ff */
[C---:B------:R-:W-:Y:S01]  /*78e0*/  IMAD R20, R38.reuse, R24, RZ ;  /* 0x0000001826147224 */ /* 0x040fe200078e02ff */
[----:B------:R-:W-:Y:S01]  /*78f0*/  SHF.R.S32.HI R0, RZ, 0x18, R0 ;  /* 0x00000018ff007819 */ /* 0x000fe20000011400 */
[C---:B------:R-:W-:Y:S01]  /*7900*/  IMAD R17, R38.reuse, R21, RZ ;  /* 0x0000001526117224 */ /* 0x040fe200078e02ff */
[----:B------:R-:W-:Y:S01]  /*7910*/  SHF.R.S32.HI R2, RZ, 0x18, R2 ;  /* 0x00000018ff027819 */ /* 0x000fe20000011402 */
[C---:B------:R-:W-:Y:S02]  /*7920*/  IMAD R24, R38.reuse, R28, RZ ;  /* 0x0000001c26187224 */ /* 0x040fe400078e02ff */
[C---:B------:R-:W-:Y:S02]  /*7930*/  IMAD R6, R38.reuse, R10, RZ ;  /* 0x0000000a26067224 */ /* 0x040fe400078e02ff */
[C---:B------:R-:W-:Y:S02]  /*7940*/  IMAD R21, R38.reuse, R25, RZ ;  /* 0x0000001926157224 */ /* 0x040fe400078e02ff */
[----:B------:R-:W-:Y:S01]  /*7950*/  IMAD R28, R38, R32, RZ ;  /* 0x00000020261c7224 */ /* 0x000fe200078e02ff */
[----:B------:R-:W-:Y:S01]  /*7960*/  SHF.L.U32 R32, R46, 0x10, RZ ;  /* 0x000000102e207819 */ /* 0x000fe200000006ff */
[-C--:B------:R-:W-:Y:S02]  /*7970*/  IMAD R4, R41, R40.reuse, R4 ;  /* 0x0000002829047224 */ /* 0x080fe400078e0204 */
[----:B------:R-:W-:Y:S01]  /*7980*/  IMAD R25, R38, R29, RZ ;  /* 0x0000001d26197224 */ /* 0x000fe200078e02ff */
[----:B------:R-:W-:Y:S01]  /*7990*/  SHF.R.S32.HI R32, RZ, 0x18, R32 ;  /* 0x00000018ff207819 */ /* 0x000fe20000011420 */
[----:B------:R-:W-:Y:S02]  /*79a0*/  IMAD R5, R42, R40, R5 ;  /* 0x000000282a057224 */ /* 0x000fe400078e0205 */
[----:B------:R-:W-:Y:S01]  /*79b0*/  IMAD R29, R38, R33, RZ ;  /* 0x00000021261d7224 */ /* 0x000fe200078e02ff */
[----:B------:R-:W-:Y:S01]  /*79c0*/  SHF.L.U32 R33, R46, 0x8, RZ ;  /* 0x000000082e217819 */ /* 0x000fe200000006ff */
[C---:B------:R-:W-:Y:S02]  /*79d0*/  IMAD R11, R38.reuse, R11, RZ ;  /* 0x0000000b260b7224 */ /* 0x040fe400078e02ff */
[C---:B------:R-:W-:Y:S01]  /*79e0*/  IMAD R10, R38.reuse, R14, RZ ;  /* 0x0000000e260a7224 */ /* 0x040fe200078e02ff */
[----:B------:R-:W-:Y:S01]  /*79f0*/  SHF.R.S32.HI R33, RZ, 0x18, R33 ;  /* 0x00000018ff217819 */ /* 0x000fe20000011421 */
[----:B------:R-:W-:Y:S02]  /*7a00*/  IMAD R6, R43, R40, R6 ;  /* 0x000000282b067224 */ /* 0x000fe400078e0206 */
[C---:B------:R-:W-:Y:S02]  /*7a10*/  IMAD R14, R38.reuse, R18, RZ ;  /* 0x00000012260e7224 */ /* 0x040fe400078e02ff */
[C---:B------:R-:W-:Y:S02]  /*7a20*/  IMAD R18, R38.reuse, R22, RZ ;  /* 0x0000001626127224 */ /* 0x040fe400078e02ff */
[----:B------:R-:W-:Y:S01]  /*7a30*/  IMAD R11, R3, R40, R11 ;  /* 0x00000028030b7224 */ /* 0x000fe200078e020b */
[----:B------:R-:W-:Y:S01]  /*7a40*/  PRMT R3, R47, 0x8880, RZ ;  /* 0x000088802f037816 */ /* 0x000fe200000000ff */
[C---:B------:R-:W-:Y:S02]  /*7a50*/  IMAD R22, R38.reuse, R26, RZ ;  /* 0x0000001a26167224 */ /* 0x040fe400078e02ff */
[C---:B------:R-:W-:Y:S01]  /*7a60*/  IMAD R26, R38.reuse, R30, RZ ;  /* 0x0000001e261a7224 */ /* 0x040fe200078e02ff */
[----:B------:R-:W-:Y:S01]  /*7a70*/  I2IP.S8.S32.SAT R11, R11, R6, RZ ;  /* 0x000000060b0b7239 */ /* 0x000fe200000014ff */
[----:B------:R-:W-:Y:S01]  /*7a80*/  IMAD R8, R7, R40, R8 ;  /* 0x0000002807087224 */ /* 0x000fe200078e0208 */
[----:B------:R-:W-:Y:S01]  /*7a90*/  SHF.L.U32 R6, R47, 0x10, RZ ;  /* 0x000000102f067819 */ /* 0x000fe200000006ff */
[----:B------:R-:W-:Y:S01]  /*7aa0*/  IMAD R30, R38, R34, RZ ;  /* 0x00000022261e7224 */ /* 0x000fe200078e02ff */
[----:B------:R-:W-:Y:S01]  /*7ab0*/  SHF.R.S32.HI R34, RZ, 0x18, R46 ;  /* 0x00000018ff227819 */ /* 0x000fe2000001142e */
[----:B------:R-:W-:Y:S01]  /*7ac0*/  IMAD R9, R32, R40, R9 ;  /* 0x0000002820097224 */ /* 0x000fe200078e0209 */
[----:B------:R-:W-:Y:S01]  /*7ad0*/  SHF.R.S32.HI R6, RZ, 0x18, R6 ;  /* 0x00000018ff067819 */ /* 0x000fe20000011406 */
[----:B------:R-:W-:Y:S01]  /*7ae0*/  IMAD R15, R38, R15, RZ ;  /* 0x0000000f260f7224 */ /* 0x000fe200078e02ff */
[----:B------:R-:W-:Y:S01]  /*7af0*/  I2IP.S8.S32.SAT R57, R5, R4, R11 ;  /* 0x0000000405397239 */ /* 0x000fe2000000140b */
[-C--:B------:R-:W-:Y:S01]  /*7b00*/  IMAD R10, R33, R40.reuse, R10 ;  /* 0x00000028210a7224 */ /* 0x080fe200078e020a */
[----:B------:R-:W-:Y:S01]  /*7b10*/  SHF.L.U32 R5, R49, 0x10, RZ ;  /* 0x0000001031057819 */ /* 0x000fe200000006ff */
[----:B------:R-:W-:Y:S01]  /*7b20*/  IMAD.SHL.U32 R7, R47, 0x100, RZ ;  /* 0x000001002f077824 */ /* 0x000fe200078e00ff */
[----:B------:R-:W-:Y:S01]  /*7b30*/  PRMT R4, R49, 0x8880, RZ ;  /* 0x0000888031047816 */ /* 0x000fe200000000ff */
[-C--:B------:R-:W-:Y:S01]  /*7b40*/  IMAD R15, R34, R40.reuse, R15 ;  /* 0x00000028220f7224 */ /* 0x080fe200078e020f */
[----:B------:R-:W-:Y:S01]  /*7b50*/  SHF.R.S32.HI R5, RZ, 0x18, R5 ;  /* 0x00000018ff057819 */ /* 0x000fe20000011405 */
[-C--:B------:R-:W-:Y:S01]  /*7b60*/  IMAD R12, R3, R40.reuse, R12 ;  /* 0x00000028030c7224 */ /* 0x080fe200078e020c */
[----:B------:R-:W-:Y:S01]  /*7b70*/  SHF.R.S32.HI R7, RZ, 0x18, R7 ;  /* 0x00000018ff077819 */ /* 0x000fe20000011407 */
[----:B------:R-:W-:Y:S01]  /*7b80*/  IMAD R13, R6, R40, R13 ;  /* 0x00000028060d7224 */ /* 0x000fe200078e020d */
[----:B------:R-:W-:Y:S01]  /*7b90*/  I2IP.S8.S32.SAT R15, R15, R10, RZ ;  /* 0x0000000a0f0f7239 */ /* 0x000fe200000014ff */
[----:B------:R-:W-:Y:S01]  /*7ba0*/  IMAD R19, R38, R19, RZ ;  /* 0x0000001326137224 */ /* 0x000fe200078e02ff */
[----:B------:R-:W-:Y:S01]  /*7bb0*/  SHF.R.S32.HI R10, RZ, 0x18, R47 ;  /* 0x00000018ff0a7819 */ /* 0x000fe2000001142f */
[----:B------:R-:W-:Y:S01]  /*7bc0*/  IMAD R14, R7, R40, R14 ;  /* 0x00000028070e7224 */ /* 0x000fe200078e020e */
[----:B------:R-:W-:Y:S01]  /*7bd0*/  PRMT R3, R48, 0x8880, RZ ;  /* 0x0000888030037816 */ /* 0x000fe200000000ff */
[----:B------:R-:W-:Y:S01]  /*7be0*/  IMAD R23, R38, R23, RZ ;  /* 0x0000001726177224 */ /* 0x000fe200078e02ff */
[----:B------:R-:W-:Y:S01]  /*7bf0*/  I2IP.S8.S32.SAT R58, R9, R8, R15 ;  /* 0x00000008093a7239 */ /* 0x000fe2000000140f */
[-C--:B------:R-:W-:Y:S02]  /*7c00*/  IMAD R19, R10, R40.reuse, R19 ;  /* 0x000000280a137224 */ /* 0x080fe400078e0213 */
[-C--:B------:R-:W-:Y:S01]  /*7c10*/  IMAD R16, R3, R40.reuse, R16 ;  /* 0x0000002803107224 */ /* 0x080fe200078e0210 */
[----:B------:R-:W-:Y:S01]  /*7c20*/  SHF.R.S32.HI R3, RZ, 0x18, R48 ;  /* 0x00000018ff037819 */ /* 0x000fe20000011430 */
[----:B------:R-:W-:Y:S01]  /*7c30*/  IMAD R17, R0, R40, R17 ;  /* 0x0000002800117224 */ /* 0x000fe200078e0211 */
[----:B------:R-:W-:Y:S01]  /*7c40*/  I2IP.S8.S32.SAT R14, R19, R14, RZ ;  /* 0x0000000e130e7239 */ /* 0x000fe200000014ff */
[----:B------:R-:W-:Y:S02]  /*7c50*/  IMAD.SHL.U32 R0, R49, 0x100, RZ ;  /* 0x0000010031007824 */ /* 0x000fe400078e00ff */
[-C--:B------:R-:W-:Y:S01]  /*7c60*/  IMAD R18, R2, R40.reuse, R18 ;  /* 0x0000002802127224 */ /* 0x080fe200078e0212 */
[----:B------:R-:W-:Y:S01]  /*7c70*/  SHF.R.S32.HI R2, RZ, 0x18, R49 ;  /* 0x00000018ff027819 */ /* 0x000fe20000011431 */
[-C--:B------:R-:W-:Y:S01]  /*7c80*/  IMAD R23, R3, R40.reuse, R23 ;  /* 0x0000002803177224 */ /* 0x080fe200078e0217 */
[----:B------:R-:W-:Y:S01]  /*7c90*/  SHF.R.S32.HI R0, RZ, 0x18, R0 ;  /* 0x00000018ff007819 */ /* 0x000fe20000011400 */
[-C--:B------:R-:W-:Y:S01]  /*7ca0*/  IMAD R20, R4, R40.reuse, R20 ;  /* 0x0000002804147224 */ /* 0x080fe200078e0214 */
[C---:B------:R-:W-:Y:S01]  /*7cb0*/  SHF.L.U32 R4, R50.reuse, 0x10, RZ ;  /* 0x0000001032047819 */ /* 0x040fe200000006ff */
[-C--:B------:R-:W-:Y:S01]  /*7cc0*/  IMAD R21, R5, R40.reuse, R21 ;  /* 0x0000002805157224 */ /* 0x080fe200078e0215 */
[----:B------:R-:W-:Y:S01]  /*7cd0*/  PRMT R3, R50, 0x8880, RZ ;  /* 0x0000888032037816 */ /* 0x000fe200000000ff */
[----:B------:R-:W-:Y:S01]  /*7ce0*/  IMAD R27, R38, R27, RZ ;  /* 0x0000001b261b7224 */ /* 0x000fe200078e02ff */
[----:B------:R-:W-:Y:S01]  /*7cf0*/  SHF.L.U32 R5, R50, 0x8, RZ ;  /* 0x0000000832057819 */ /* 0x000fe200000006ff */
[-C--:B------:R-:W-:Y:S01]  /*7d00*/  IMAD R22, R0, R40.reuse, R22 ;  /* 0x0000002800167224 */ /* 0x080fe200078e0216 */
[----:B------:R-:W-:Y:S01]  /*7d10*/  SHF.R.S32.HI R4, RZ, 0x18, R4 ;  /* 0x00000018ff047819 */ /* 0x000fe20000011404 */
[-C--:B------:R-:W-:Y:S01]  /*7d20*/  IMAD R27, R2, R40.reuse, R27 ;  /* 0x00000028021b7224 */ /* 0x080fe200078e021b */
[----:B------:R-:W-:Y:S01]  /*7d30*/  SHF.R.S32.HI R5, RZ, 0x18, R5 ;  /* 0x00000018ff057819 */ /* 0x000fe20000011405 */
[-C--:B------:R-:W-:Y:S01]  /*7d40*/  IMAD R24, R3, R40.reuse, R24 ;  /* 0x0000002803187224 */ /* 0x080fe200078e0218 */
[C---:B------:R-:W-:Y:S01]  /*7d50*/  SHF.L.U32 R3, R51.reuse, 0x10, RZ ;  /* 0x0000001033037819 */ /* 0x040fe200000006ff */
[-C--:B------:R-:W-:Y:S01]  /*7d60*/  IMAD R25, R4, R40.reuse, R25 ;  /* 0x0000002804197224 */ /* 0x080fe200078e0219 */
[----:B------:R-:W-:Y:S01]  /*7d70*/  SHF.R.S32.HI R0, RZ, 0x18, R50 ;  /* 0x00000018ff007819 */ /* 0x000fe20000011432 */
[----:B------:R-:W-:Y:S01]  /*7d80*/  IMAD R31, R38, R31, RZ ;  /* 0x0000001f261f7224 */ /* 0x000fe200078e02ff */
[----:B------:R-:W-:Y:S01]  /*7d90*/  PRMT R2, R51, 0x8880, RZ ;  /* 0x0000888033027816 */ /* 0x000fe200000000ff */
[-C--:B------:R-:W-:Y:S01]  /*7da0*/  IMAD R26, R5, R40.reuse, R26 ;  /* 0x00000028051a7224 */ /* 0x080fe200078e021a */
[----:B------:R-:W-:Y:S01]  /*7db0*/  SHF.L.U32 R4, R51, 0x8, RZ ;  /* 0x0000000833047819 */ /* 0x000fe200000006ff */
[-C--:B------:R-:W-:Y:S01]  /*7dc0*/  IMAD R31, R0, R40.reuse, R31 ;  /* 0x00000028001f7224 */ /* 0x080fe200078e021f */
[----:B------:R-:W-:Y:S01]  /*7dd0*/  SHF.R.S32.HI R3, RZ, 0x18, R3 ;  /* 0x00000018ff037819 */ /* 0x000fe20000011403 */
[-C--:B------:R-:W-:Y:S01]  /*7de0*/  IMAD R28, R2, R40.reuse, R28 ;  /* 0x00000028021c7224 */ /* 0x080fe200078e021c */
[----:B------:R-:W-:Y:S01]  /*7df0*/  SHF.R.S32.HI R4, RZ, 0x18, R4 ;  /* 0x00000018ff047819 */ /* 0x000fe20000011404 */
[----:B------:R-:W-:Y:S01]  /*7e00*/  IMAD R35, R38, R35, RZ ;  /* 0x0000002326237224 */ /* 0x000fe200078e02ff */
[----:B------:R-:W-:Y:S01]  /*7e10*/  SHF.R.S32.HI R5, RZ, 0x18, R51 ;  /* 0x00000018ff057819 */ /* 0x000fe20000011433 */
[----:B------:R-:W-:Y:S01]  /*7e20*/  IMAD R29, R3, R40, R29 ;  /* 0x00000028031d7224 */ /* 0x000fe200078e021d */
[----:B------:R-:W-:Y:S01]  /*7e30*/  I2IP.S8.S32.SAT R59, R13, R12, R14 ;  /* 0x0000000c0d3b7239 */ /* 0x000fe2000000140e */
[----:B------:R-:W-:Y:S01]  /*7e40*/  IMAD R30, R4, R40, R30 ;  /* 0x00000028041e7224 */ /* 0x000fe200078e021e */
[----:B------:R-:W-:Y:S01]  /*7e50*/  I2IP.S8.S32.SAT R18, R23, R18, RZ ;  /* 0x0000001217127239 */ /* 0x000fe200000014ff */
[----:B------:R-:W-:Y:S01]  /*7e60*/  IMAD R35, R5, R40, R35 ;  /* 0x0000002805237224 */ /* 0x000fe200078e0223 */
[----:B------:R-:W-:Y:S01]  /*7e70*/  I2IP.S8.S32.SAT R22, R27, R22, RZ ;  /* 0x000000161b167239 */ /* 0x000fe200000014ff */
[----:B------:R1:W-:Y:S01]  /*7e80*/  STS.128 [R74+UR43+0x5200], R56 ;  /* 0x005200384a007988 */ /* 0x0003e20008000c2b */
[----:B------:R-:W-:Y:S02]  /*7e90*/  I2IP.S8.S32.SAT R26, R31, R26, RZ ;  /* 0x0000001a1f1a7239 */ /* 0x000fe400000014ff */
[----:B------:R-:W-:Y:S02]  /*7ea0*/  I2IP.S8.S32.SAT R19, R35, R30, RZ ;  /* 0x0000001e23137239 */ /* 0x000fe400000014ff */
[----:B------:R-:W-:Y:S02]  /*7eb0*/  I2IP.S8.S32.SAT R16, R17, R16, R18 ;  /* 0x0000001011107239 */ /* 0x000fe40000001412 */
[----:B------:R-:W-:Y:S02]  /*7ec0*/  I2IP.S8.S32.SAT R17, R21, R20, R22 ;  /* 0x0000001415117239 */ /* 0x000fe40000001416 */
[----:B------:R-:W-:Y:S02]  /*7ed0*/  I2IP.S8.S32.SAT R18, R25, R24, R26 ;  /* 0x0000001819127239 */ /* 0x000fe4000000141a */
[----:B------:R-:W-:Y:S02]  /*7ee0*/  I2IP.S8.S32.SAT R19, R29, R28, R19 ;  /* 0x0000001c1d137239 */ /* 0x000fe40000001413 */
[----:B------:R-:W-:Y:S02]  /*7ef0*/  LEA R0, R83, UR43, 0x3 ;  /* 0x0000002b53007c11 */ /* 0x000fe4000f8e18ff */
[----:B------:R-:W-:Y:S01]  /*7f00*/  @P6 SHF.L.U32 R2, R82, 0x1f, RZ ;  /* 0x0000001f52026819 */ /* 0x000fe200000006ff */
        /* <DEDUP_REMOVED lines=10> */
[----:B------:R-:W-:Y:S02]  /*7fb0*/  UIADD3 UR13, UPT, UPT, UR49, 0x20, URZ ;  /* 0x00000020310d7890 */ /* 0x000fe4000fffe0ff */
[----:B------:R-:W-:Y:S01]  /*7fc0*/  UIADD3 UR12, UPT, UPT, UR43, 0x5200, URZ ;  /* 0x000052002b0c7890 */ /* 0x000fe2000fffe0ff */
[----:B------:R-:W-:Y:S01]  /*7fd0*/  UMOV UR14, UR50 ;  /* 0x00000032000e7c82 */ /* 0x000fe20008000000 */
[----:B------:R-:W-:Y:S01]  /*7fe0*/  UMOV UR15, UR36 ;  /* 0x00000024000f7c82 */ /* 0x000fe20008000000 */
[----:B------:R-:W-:Y:S02]  /*7ff0*/  UIADD3 UR9, UPT, UPT, UR49, 0xa0, URZ ;  /* 0x000000a031097890 */ /* 0x000fe4000fffe0ff */
[----:B------:R-:W-:Y:S01]  /*8000*/  UIADD3 UR8, UPT, UPT, UR43, 0x5a00, URZ ;  /* 0x00005a002b087890 */ /* 0x000fe2000fffe0ff */
[----:B------:R-:W-:Y:S01]  /*8010*/  UMOV UR10, UR50 ;  /* 0x00000032000a7c82 */ /* 0x000fe20008000000 */
[----:B------:R-:W-:Y:S01]  /*8020*/  UMOV UR11, UR36 ;  /* 0x00000024000b7c82 */ /* 0x000fe20008000000 */
[----:B--2---:R-:W-:Y:S04]  /*8030*/  UIADD3 UR4, UP0, UPT, UR6, 0x680, URZ ;  /* 0x0000068006047890 */ /* 0x004fe8000ff1e0ff */
[----:B------:R-:W-:Y:S09]  /*8040*/  UIADD3.X UR5, UPT, UPT, URZ, UR7, URZ, UP0, !UPT ;  /* 0x00000007ff057290 */ /* 0x000ff200087fe4ff */
[----:B------:R2:W-:Y:S01]  /*8050*/  UTMASTG.3D [UR12], [UR4] ;  /* 0x0000000c040073b5 */ /* 0x0005e20008010000 */
[----:B------:R2:W-:Y:S01]  /*8060*/  UTMASTG.3D [UR8], [UR4] ;  /* 0x00000008040073b5 */ /* 0x0005e20008010000 */
[----:B------:R0:W-:Y:S01]  /*8070*/  UTMACMDFLUSH ;  /* 0x00000000000079b7 */ /* 0x0001e20000000000 */
[----:B--2---:R-:W-:Y:S04]  /*8080*/  DEPBAR.LE SB0, 0x1 ;  /* 0x000080400000791a */ /* 0x004fe80000000000 */
.L_x_124:
[----:B------:R-:W-:Y:S05]  /*8090*/  BSYNC.RECONVERGENT B0 ;  /* 0x0000000000007941 */ /* 0x000fea0003800200 */
.L_x_123:
        /* <DEDUP_REMOVED lines=14> */
.L_x_128:
[----:B------:R-:W-:Y:S05]  /*8180*/  BSYNC B0 ;  /* 0x0000000000007941 */ /* 0x000fea0003800000 */
.L_x_127:
[----:B------:R-:W-:Y:S01]  /*8190*/  ISETP.NE.AND P0, PT, R53, RZ, PT ;  /* 0x000000ff3500720c */ /* 0x000fe20003f05270 */
[----:B------:R-:W-:Y:S11]  /*81a0*/  VIADD R83, R83, 0x1 ;  /* 0x0000000153537836 */ /* 0x000ff60000000000 */
[----:B------:R-:W-:Y:S01]  /*81b0*/  @!UPT UIADD3 URZ, UPT, UPT, URZ, URZ, URZ ;  /* 0x000000fffffff290 */ /* 0x000fe2000fffe0ff */
[----:B------:R3:W4:Y:S04]  /*81c0*/  @P0 LDS.128 R48, [R2+0x200] ;  /* 0x0002000002300984 */ /* 0x0007280000000c00 */
[----:B------:R1:W1:Y:S01]  /*81d0*/  @P0 LDS.128 R44, [R3+0x200] ;  /* 0x00020000032c0984 */ /* 0x0002620000000c00 */
        /* <DEDUP_REMOVED lines=8> */
[----:B---3--:R-:W-:Y:S02]  /*8260*/  VIADD R2, R0, 0x50 ;  /* 0x0000005000027836 */ /* 0x008fe40000000000 */
[----:B--2---:R-:W-:Y:S05]  /*8270*/  IMAD.U32 R0, RZ, RZ, UR46 ;  /* 0x0000002eff007e24 */ /* 0x004fea000f8e00ff */
[----:B------:R-:W-:Y:S04]  /*8280*/  PRMT R0, R0, 0x654, R2 ;  /* 0x0000065400007816 */ /* 0x000fe80000000002 */
[----:B-----5:R2:W-:Y:S02]  /*8290*/  SYNCS.ARRIVE.TRANS64.RED.A1T0 RZ, [R0+URZ], RZ ;  /* 0x000000ff00ff79a7 */ /* 0x0205e400081004ff */
[----:B--2---:R-:W-:Y:S04]  /*82a0*/  SEL R0, RZ, 0x1, P0 ;  /* 0x00000001ff007807 */ /* 0x004fe80000000000 */
[----:B-1--4-:R-:W-:Y:S02]  /*82b0*/  LOP3.LUT R82, R82, R0, RZ, 0x3c, !PT ;  /* 0x0000000052527212 */ /* 0x012fe400078e3cff */
.L_x_126:
[----:B------:R-:W-:Y:S05]  /*82c0*/  BSYNC B1 ;  /* 0x0000000000017941 */ /* 0x000fea0003800000 */
.L_x_125:
        /* <DEDUP_REMOVED lines=21> */
.L_x_130:
        /* <DEDUP_REMOVED lines=35> */
[----:B------:R-:W-:Y:S01]  /*8650*/  SHF.L.U32 R0, R48, 0x10, RZ ;  /* 0x0000001030007819 */ /* 0x000fe200000006ff */
        /* <DEDUP_REMOVED lines=114> */
[----:B------:R-:W-:Y:S02]  /*8d80*/  UMOV UR11, UR36 ;  /* 0x00000024000b7c82 */ /* 0x000fe40008000000 */
[----:B------:R-:W-:Y:S01]  /*8d90*/  MOV R86, UR4 ;  /* 0x0000000400567c02 */ /* 0x000fe20008000f00 */
[----:B------:R-:W-:Y:S02]  /*8da0*/  UIADD3 UR13, UPT, UPT, UR49, 0xc0, URZ ;  /* 0x000000c0310d7890 */ /* 0x000fe4000fffe0ff */
[----:B------:R-:W-:Y:S01]  /*8db0*/  UIADD3 UR12, UPT, UPT, UR43, 0x4a00, URZ ;  /* 0x00004a002b0c7890 */ /* 0x000fe2000fffe0ff */
[----:B------:R-:W-:Y:S01]  /*8dc0*/  R2UR UR8, R86 ;  /* 0x00000000560872ca */ /* 0x000fe200000e0000 */
        /* <DEDUP_REMOVED lines=8> */
.L_x_132:
[----:B------:R-:W-:Y:S05]  /*8e50*/  BSYNC.RECONVERGENT B0 ;  /* 0x0000000000007941 */ /* 0x000fea0003800200 */
.L_x_131:
        /* <DEDUP_REMOVED lines=14> */
.L_x_136:
[----:B------:R-:W-:Y:S05]  /*8f40*/  BSYNC B0 ;  /* 0x0000000000007941 */ /* 0x000fea0003800000 */
.L_x_135:
        /* <DEDUP_REMOVED lines=18> */
.L_x_134:
[----:B------:R-:W-:Y:S05]  /*9070*/  BSYNC B1 ;  /* 0x0000000000017941 */ /* 0x000fea0003800000 */
.L_x_133:
        /* <DEDUP_REMOVED lines=21> */
.L_x_138:
[----:B------:R-:W-:Y:S01]  /*91d0*/  ISETP.NE.AND P0, PT, R87, RZ, PT ;  /* 0x000000ff5700720c */ /* 0x000fe20003f05270 */
[----:B------:R-:W-:Y:S05]  /*91e0*/  WARPSYNC.ALL ;  /* 0x0000000000007948 */ /* 0x000fea0003800000 */
[----:B------:R-:W-:Y:S01]  /*91f0*/  R2UR UR4, R39 ;  /* 0x00000000270472ca */ /* 0x000fe200000e0000 */
[----:B------:R-:W-:Y:S01]  /*9200*/  IMAD.U32 R64, R46, 0x10000, RZ ;  /* 0x000100002e407824 */ /* 0x000fe200078e00ff */
[----:B------:R-:W-:Y:S01]  /*9210*/  SHF.L.U32 R41, R44, 0x10, RZ ;  /* 0x000000102c297819 */ /* 0x000fe200000006ff */
[----:B----4-:R-:W-:Y:S01]  /*9220*/  IMAD.U32 R63, R48, 0x10000, RZ ;  /* 0x00010000303f7824 */ /* 0x010fe200078e00ff */
[----:B------:R-:W-:Y:S01]  /*9230*/  PRMT R39, R44, 0x8880, RZ ;  /* 0x000088802c277816 */ /* 0x000fe200000000ff */
[----:B------:R-:W-:Y:S01]  /*9240*/  IMAD.U32 R53, R50, 0x10000, RZ ;  /* 0x0001000032357824 */ /* 0x000fe200078e00ff */
[----:B------:R-:W-:Y:S01]  /*9250*/  SHF.L.U32 R42, R44, 0x8, RZ ;  /* 0x000000082c2a7819 */ /* 0x000fe200000006ff */
[----:B------:R-:W-:Y:S01]  /*9260*/  BSSY.RECONVERGENT B0, `(.L_x_139) ;  /* 0x00000a1000007945 */ /* 0x000fe20003800200 */
[----:B------:R-:W-:Y:S02]  /*9270*/  SHF.R.S32.HI R41, RZ, 0x18, R41 ;  /* 0x00000018ff297819 */ /* 0x000fe40000011429 */
[----:B------:R-:W-:Y:S02]  /*9280*/  SHF.R.S32.HI R42, RZ, 0x18, R42 ;  /* 0x00000018ff2a7819 */ /* 0x000fe4000001142a */
[----:B------:R-:W-:Y:S01]  /*9290*/  SHF.R.S32.HI R43, RZ, 0x18, R44 ;  /* 0x00000018ff2b7819 */ /* 0x000fe2000001142c */
[----:B-1----:R-:W1:Y:S01]  /*92a0*/  LDTM.x32 R4, tmem[UR4+0x60] ;  /* 0x00006004000479ee */ /* 0x002e6200082c0000 */
[----:B------:R-:W-:Y:S01]  /*92b0*/  NOP ;  /* 0x0000000000007918 */ /* 0x000fe20000000000 */
[----:B------:R-:W-:Y:S02]  /*92c0*/  IADD3 R80, PT, PT, R80, 0xc0, RZ ;  /* 0x000000c050507810 */ /* 0x000fe40007ffe0ff */
[C---:B------:R-:W-:Y:S02]  /*92d0*/  PRMT R69, R45.reuse, 0x8880, RZ ;  /* 0x000088802d457816 */ /* 0x040fe400000000ff */
[----:B------:R-:W-:Y:S02]  /*92e0*/  LOP3.LUT R80, R80, 0xfefffff8, RZ, 0xc0, !PT ;  /* 0xfefffff850507812 */ /* 0x000fe400078ec0ff */
[----:B------:R-:W-:Y:S02]  /*92f0*/  SHF.L.U32 R68, R45, 0x10, RZ ;  /* 0x000000102d447819 */ /* 0x000fe400000006ff */
[----:B-1----:R1:W-:Y:S01]  /*9300*/  SYNCS.ARRIVE.TRANS64.RED.A1T0 RZ, [R80+URZ], RZ ;  /* 0x000000ff50ff79a7 */ /* 0x0023e200081004ff */
[----:B------:R-:W-:Y:S02]  /*9310*/  SHF.R.S32.HI R44, RZ, 0x18, R45 ;  /* 0x00000018ff2c7819 */ /* 0x000fe4000001142d */
[----:B------:R-:W-:Y:S02]  /*9320*/  PRMT R66, R46, 0x8880, RZ ;  /* 0x000088802e427816 */ /* 0x000fe400000000ff */
[C---:B------:R-:W-:Y:S02]  /*9330*/  PRMT R60, R47.reuse, 0x8880, RZ ;  /* 0x000088802f3c7816 */ /* 0x040fe400000000ff */
[C---:B------:R-:W-:Y:S02]  /*9340*/  SHF.L.U32 R59, R47.reuse, 0x10, RZ ;  /* 0x000000102f3b7819 */ /* 0x040fe400000006ff */
[----:B------:R-:W-:Y:S02]  /*9350*/  SHF.L.U32 R58, R47, 0x8, RZ ;  /* 0x000000082f3a7819 */ /* 0x000fe400000006ff */
[C---:B------:R-:W-:Y:S02]  /*9360*/  PRMT R65, R48.reuse, 0x8880, RZ ;  /* 0x0000888030417816 */ /* 0x040fe400000000ff */
[----:B------:R-:W-:Y:S01]  /*9370*/  SHF.L.U32 R62, R48, 0x8, RZ ;  /* 0x00000008303e7819 */ /* 0x000fe200000006ff */
[C---:B------:R-:W-:Y:S01]  /*9380*/  IMAD R0, R38.reuse, R4, RZ ;  /* 0x0000000426007224 */ /* 0x040fe200078e02ff */
[----:B------:R-:W-:Y:S01]  /*9390*/  SHF.R.S32.HI R4, RZ, 0x18, R68 ;  /* 0x00000018ff047819 */ /* 0x000fe20000011444 */
[C---:B------:R-:W-:Y:S01]  /*93a0*/  IMAD R2, R38.reuse, R5, RZ ;  /* 0x0000000526027224 */ /* 0x040fe200078e02ff */
[C---:B------:R-:W-:Y:S01]  /*93b0*/  PRMT R57, R49.reuse, 0x8880, RZ ;  /* 0x0000888031397816 */ /* 0x040fe200000000ff */
[C---:B------:R-:W-:Y:S01]  /*93c0*/  IMAD R3, R38.reuse, R6, RZ ;  /* 0x0000000626037224 */ /* 0x040fe200078e02ff */
[----:B------:R-:W-:Y:S01]  /*93d0*/  SHF.L.U32 R56, R49, 0x10, RZ ;  /* 0x0000001031387819 */ /* 0x000fe200000006ff */
[----:B------:R-:W-:Y:S01]  /*93e0*/  IMAD R0, R39, R40, R0 ;  /* 0x0000002827007224 */ /* 0x000fe200078e0200 */
[----:B------:R-:W-:Y:S01]  /*93f0*/  MOV R39, R66 ;  /* 0x0000004200277202 */ /* 0x000fe20000000f00 */
[----:B------:R-:W-:Y:S01]  /*9400*/  IMAD R7, R38, R7, RZ ;  /* 0x0000000726077224 */ /* 0x000fe200078e02ff */
[----:B------:R-:W-:Y:S01]  /*9410*/  SHF.L.U32 R55, R49, 0x8, RZ ;  /* 0x0000000831377819 */ /* 0x000fe200000006ff */
[-C--:B------:R-:W-:Y:S01]  /*9420*/  IMAD R2, R41, R40.reuse, R2 ;  /* 0x0000002829027224 */ /* 0x080fe200078e0202 */
[----:B------:R-:W-:Y:S01]  /*9430*/  SHF.R.S32.HI R41, RZ, 0x18, R48 ;  /* 0x00000018ff297819 */ /* 0x000fe20000011430 */
[-C--:B------:R-:W-:Y:S01]  /*9440*/  IMAD R3, R42, R40.reuse, R3 ;  /* 0x000000282a037224 */ /* 0x080fe200078e0203 */
[----:B------:R-:W-:Y:S01]  /*9450*/  SHF.L.U32 R48, R51, 0x8, RZ ;  /* 0x0000000833307819 */ /* 0x000fe200000006ff */
[----:B------:R-:W-:Y:S01]  /*9460*/  IMAD R7, R43, R40, R7 ;  /* 0x000000282b077224 */ /* 0x000fe200078e0207 */
[----:B------:R-:W-:Y:S01]  /*9470*/  SHF.L.U32 R67, R45, 0x8, RZ ;  /* 0x000000082d437819 */ /* 0x000fe200000006ff */
[C---:B------:R-:W-:Y:S01]  /*9480*/  IMAD R8, R38.reuse, R8, RZ ;  /* 0x0000000826087224 */ /* 0x040fe200078e02ff */
[----:B------:R-:W-:Y:S01]  /*9490*/  SHF.R.S32.HI R45, RZ, 0x18, R46 ;  /* 0x00000018ff2d7819 */ /* 0x000fe2000001142e */
[----:B------:R-:W-:Y:S01]  /*94a0*/  IMAD R9, R38, R9, RZ ;  /* 0x0000000926097224 */ /* 0x000fe200078e02ff */
[----:B------:R-:W-:Y:S01]  /*94b0*/  SHF.L.U32 R61, R46, 0x8, RZ ;  /* 0x000000082e3d7819 */ /* 0x000fe200000006ff */
[C---:B------:R-:W-:Y:S01]  /*94c0*/  IMAD R10, R38.reuse, R10, RZ ;  /* 0x0000000a260a7224 */ /* 0x040fe200078e02ff */
[----:B------:R-:W-:Y:S01]  /*94d0*/  SHF.R.S32.HI R46, RZ, 0x18, R47 ;  /* 0x00000018ff2e7819 */ /* 0x000fe2000001142f */
[C---:B------:R-:W-:Y:S01]  /*94e0*/  IMAD R11, R38.reuse, R11, RZ ;  /* 0x0000000b260b7224 */ /* 0x040fe200078e02ff */
[----:B------:R-:W-:Y:S01]  /*94f0*/  SHF.R.S32.HI R42, RZ, 0x18, R49 ;  /* 0x00000018ff2a7819 */ /* 0x000fe20000011431 */
[----:B------:R-:W-:Y:S01]  /*9500*/  IMAD R6, R38, R15, RZ ;  /* 0x0000000f26067224 */ /* 0x000fe200078e02ff */
[----:B------:R-:W-:Y:S01]  /*9510*/  PRMT R54, R50, 0x8880, RZ ;  /* 0x0000888032367816 */ /* 0x000fe200000000ff */
[----:B------:R-:W-:Y:S01]  /*9520*/  IMAD R15, R38, R20, RZ ;  /* 0x00000014260f7224 */ /* 0x000fe200078e02ff */
[----:B------:R-:W-:Y:S01]  /*9530*/  SHF.L.U32 R52, R50, 0x8, RZ ;  /* 0x0000000832347819 */ /* 0x000fe200000006ff */
[C---:B------:R-:W-:Y:S01]  /*9540*/  IMAD R20, R38.reuse, R25, RZ ;  /* 0x0000001926147224 */ /* 0x040fe200078e02ff */
[----:B------:R-:W-:Y:S01]  /*9550*/  SHF.R.S32.HI R43, RZ, 0x18, R50 ;  /* 0x00000018ff2b7819 */ /* 0x000fe20000011432 */
[C---:B------:R-:W-:Y:S01]  /*9560*/  IMAD R25, R38.reuse, R30, RZ ;  /* 0x0000001e26197224 */ /* 0x040fe200078e02ff */
[C---:B------:R-:W-:Y:S01]  /*9570*/  PRMT R50, R51.reuse, 0x8880, RZ ;  /* 0x0000888033327816 */ /* 0x040fe200000000ff */
[C---:B------:R-:W-:Y:S01]  /*9580*/  IMAD R30, R38.reuse, R35, RZ ;  /* 0x00000023261e7224 */ /* 0x040fe200078e02ff */
[----:B------:R-:W-:Y:S02]  /*9590*/  SHF.L.U32 R49, R51, 0x10, RZ ;  /* 0x0000001033317819 */ /* 0x000fe400000006ff */
[----:B------:R-:W-:Y:S02]  /*95a0*/  SHF.R.S32.HI R47, RZ, 0x18, R51 ;  /* 0x00000018ff2f7819 */ /* 0x000fe40000011433 */
[----:B------:R-:W-:Y:S01]  /*95b0*/  I2IP.S8.S32.SAT R51, R7, R3, RZ ;  /* 0x0000000307337239 */ /* 0x000fe200000014ff */
[----:B------:R-:W-:Y:S01]  /*95c0*/  IMAD.MOV.U32 R3, RZ, RZ, R69 ;  /* 0x000000ffff037224 */ /* 0x000fe200078e0045 */
[----:B------:R-:W-:Y:S01]  /*95d0*/  SHF.R.S32.HI R5, RZ, 0x18, R67 ;  /* 0x00000018ff057819 */ /* 0x000fe20000011443 */
[----:B------:R-:W-:Y:S01]  /*95e0*/  IMAD R7, R38, R16, RZ ;  /* 0x0000001026077224 */ /* 0x000fe200078e02ff */
[----:B------:R-:W-:Y:S01]  /*95f0*/  IADD3 R36, PT, PT, R36, 0x1, RZ ;  /* 0x0000000124247810 */ /* 0x000fe20007ffe0ff */
[-C--:B------:R-:W-:Y:S02]  /*9600*/  IMAD R8, R3, R40.reuse, R8 ;  /* 0x0000002803087224 */ /* 0x080fe400078e0208 */
[-C--:B------:R-:W-:Y:S02]  /*9610*/  IMAD R9, R4, R40.reuse, R9 ;  /* 0x0000002804097224 */ /* 0x080fe400078e0209 */
[-C--:B------:R-:W-:Y:S02]  /*9620*/  IMAD R10, R5, R40.reuse, R10 ;  /* 0x00000028050a7224 */ /* 0x080fe400078e020a */
[----:B------:R-:W-:Y:S02]  /*9630*/  IMAD R11, R44, R40, R11 ;  /* 0x000000282c0b7224 */ /* 0x000fe400078e020b */
[C---:B------:R-:W-:Y:S02]  /*9640*/  IMAD R3, R38.reuse, R12, RZ ;  /* 0x0000000c26037224 */ /* 0x040fe400078e02ff */
[C---:B------:R-:W-:Y:S01]  /*9650*/  IMAD R12, R38.reuse, R17, RZ ;  /* 0x00000011260c7224 */ /* 0x040fe200078e02ff */
[----:B------:R-:W-:Y:S01]  /*9660*/  I2IP.S8.S32.SAT R11, R11, R10, RZ ;  /* 0x0000000a0b0b7239 */ /* 0x000fe200000014ff */
[C---:B------:R-:W-:Y:S01]  /*9670*/  IMAD R17, R38.reuse, R22, RZ ;  /* 0x0000001626117224 */ /* 0x040fe200078e02ff */
[----:B------:R-:W-:Y:S01]  /*9680*/  SHF.R.S32.HI R10, RZ, 0x18, R64 ;  /* 0x00000018ff0a7819 */ /* 0x000fe20000011440 */
[C---:B------:R-:W-:Y:S02]  /*9690*/  IMAD R22, R38.reuse, R27, RZ ;  /* 0x0000001b26167224 */ /* 0x040fe400078e02ff */
[----:B------:R-:W-:Y:S01]  /*96a0*/  IMAD R27, R38, R32, RZ ;  /* 0x00000020261b7224 */ /* 0x000fe200078e02ff */
[----:B------:R-:W-:Y:S01]  /*96b0*/  I2IP.S8.S32.SAT R32, R2, R0, R51 ;  /* 0x0000000002207239 */ /* 0x000fe20000001433 */
[C---:B------:R-:W-:Y:S01]  /*96c0*/  IMAD R4, R38.reuse, R13, RZ ;  /* 0x0000000d26047224 */ /* 0x040fe200078e02ff */
[----:B------:R-:W-:Y:S01]  /*96d0*/  SHF.R.S32.HI R0, RZ, 0x18, R61 ;  /* 0x00000018ff007819 */ /* 0x000fe2000001143d */
[C---:B------:R-:W-:Y:S01]  /*96e0*/  IMAD R5, R38.reuse, R14, RZ ;  /* 0x0000000e26057224 */ /* 0x040fe200078e02ff */
[----:B------:R-:W-:Y:S01]  /*96f0*/  MOV R2, R60 ;  /* 0x0000003c00027202 */ /* 0x000fe20000000f00 */
[C---:B------:R-:W-:Y:S02]  /*9700*/  IMAD R13, R38.reuse, R18, RZ ;  /* 0x00000012260d7224 */ /* 0x040fe400078e02ff */
[----:B------:R-:W-:Y:S02]  /*9710*/  IMAD R3, R39, R40, R3 ;  /* 0x0000002827037224 */ /* 0x000fe400078e0203 */
[C---:B------:R-:W-:Y:S02]  /*9720*/  IMAD R18, R38.reuse, R23, RZ ;  /* 0x0000001726127224 */ /* 0x040fe400078e02ff */
[----:B------:R-:W-:Y:S02]  /*9730*/  IMAD R23, R38, R28, RZ ;  /* 0x0000001c26177224 */ /* 0x000fe400078e02ff */
[----:B------:R-:W-:Y:S02]  /*9740*/  IMAD R4, R10, R40, R4 ;  /* 0x000000280a047224 */ /* 0x000fe400078e0204 */
[----:B------:R-:W-:Y:S01]  /*9750*/  IMAD R28, R38, R33, RZ ;  /* 0x00000021261c7224 */ /* 0x000fe200078e02ff */
[----:B------:R-:W-:Y:S01]  /*9760*/  I2IP.S8.S32.SAT R33, R9, R8, R11 ;  /* 0x0000000809217239 */ /* 0x000fe2000000140b */
[-C--:B------:R-:W-:Y:S01]  /*9770*/  IMAD R5, R0, R40.reuse, R5 ;  /* 0x0000002800057224 */ /* 0x080fe200078e0205 */
[----:B------:R-:W-:Y:S01]  /*9780*/  SHF.R.S32.HI R8, RZ, 0x18, R59 ;  /* 0x00000018ff087819 */ /* 0x000fe2000001143b */
[-C--:B------:R-:W-:Y:S01]  /*9790*/  IMAD R6, R45, R40.reuse, R6 ;  /* 0x000000282d067224 */ /* 0x080fe200078e0206 */
[----:B------:R-:W-:Y:S01]  /*97a0*/  SHF.R.S32.HI R9, RZ, 0x18, R58 ;  /* 0x00000018ff097819 */ /* 0x000fe2000001143a */
[-C--:B------:R-:W-:Y:S01]  /*97b0*/  IMAD R7, R2, R40.reuse, R7 ;  /* 0x0000002802077224 */ /* 0x080fe200078e0207 */
[----:B------:R-:W-:Y:S01]  /*97c0*/  MOV R0, R65 ;  /* 0x0000004100007202 */ /* 0x000fe20000000f00 */
[----:B------:R-:W-:Y:S01]  /*97d0*/  IMAD R14, R38, R19, RZ ;  /* 0x00000013260e7224 */ /* 0x000fe200078e02ff */
[----:B------:R-:W-:Y:S01]  /*97e0*/  I2IP.S8.S32.SAT R5, R6, R5, RZ ;  /* 0x0000000506057239 */ /* 0x000fe200000014ff */
[-C--:B------:R-:W-:Y:S01]  /*97f0*/  IMAD R12, R8, R40.reuse, R12 ;  /* 0x00000028080c7224 */ /* 0x080fe200078e020c */
[----:B------:R-:W-:Y:S01]  /*9800*/  SHF.R.S32.HI R2, RZ, 0x18, R63 ;  /* 0x00000018ff027819 */ /* 0x000fe2000001143f */
[-C--:B------:R-:W-:Y:S01]  /*9810*/  IMAD R13, R9, R40.reuse, R13 ;  /* 0x00000028090d7224 */ /* 0x080fe200078e020d */
[----:B------:R-:W-:Y:S01]  /*9820*/  SHF.R.S32.HI R8, RZ, 0x18, R62 ;  /* 0x00000018ff087819 */ /* 0x000fe2000001143e */
[----:B------:R-:W-:Y:S02]  /*9830*/  IMAD R16, R38, R21, RZ ;  /* 0x0000001526107224 */ /* 0x000fe400078e02ff */
[-C--:B------:R-:W-:Y:S02]  /*9840*/  IMAD R14, R46, R40.reuse, R14 ;  /* 0x000000282e0e7224 */ /* 0x080fe400078e020e */
[-C--:B------:R-:W-:Y:S02]  /*9850*/  IMAD R15, R0, R40.reuse, R15 ;  /* 0x00000028000f7224 */ /* 0x080fe400078e020f */
[----:B------:R-:W-:Y:S01]  /*9860*/  IMAD R16, R2, R40, R16 ;  /* 0x0000002802107224 */ /* 0x000fe200078e0210 */
[----:B------:R-:W-:Y:S01]  /*9870*/  I2IP.S8.S32.SAT R13, R14, R13, RZ ;  /* 0x0000000d0e0d7239 */ /* 0x000fe200000014ff */
[C---:B------:R-:W-:Y:S01]  /*9880*/  IMAD R19, R38.reuse, R24, RZ ;  /* 0x0000001826137224 */ /* 0x040fe200078e02ff */
[----:B------:R-:W-:Y:S01]  /*9890*/  SHF.R.S32.HI R2, RZ, 0x18, R56 ;  /* 0x00000018ff027819 */ /* 0x000fe20000011438 */
[----:B------:R-:W-:Y:S01]  /*98a0*/  IMAD R24, R38, R29, RZ ;  /* 0x0000001d26187224 */ /* 0x000fe200078e02ff */
[----:B------:R-:W-:Y:S01]  /*98b0*/  I2IP.S8.S32.SAT R35, R12, R7, R13 ;  /* 0x000000070c237239 */ /* 0x000fe2000000140d */
[----:B------:R-:W-:Y:S02]  /*98c0*/  IMAD R17, R8, R40, R17 ;  /* 0x0000002808117224 */ /* 0x000fe400078e0211 */
[----:B------:R-:W-:Y:S02]  /*98d0*/  IMAD.MOV.U32 R0, RZ, RZ, R57 ;  /* 0x000000ffff007224 */ /* 0x000fe400078e0039 */
[----:B------:R-:W-:Y:S01]  /*98e0*/  IMAD R29, R38, R34, RZ ;  /* 0x00000022261d7224 */ /* 0x000fe200078e02ff */
[----:B------:R-:W-:Y:S01]  /*98f0*/  I2IP.S8.S32.SAT R34, R4, R3, R5 ;  /* 0x0000000304227239 */ /* 0x000fe20000001405 */
[-C--:B------:R-:W-:Y:S01]  /*9900*/  IMAD R18, R41, R40.reuse, R18 ;  /* 0x0000002829127224 */ /* 0x080fe200078e0212 */
[----:B------:R-:W-:Y:S01]  /*9910*/  SHF.R.S32.HI R3, RZ, 0x18, R55 ;  /* 0x00000018ff037819 */ /* 0x000fe20000011437 */
[----:B------:R-:W-:Y:S01]  /*9920*/  IMAD R19, R0, R40, R19 ;  /* 0x0000002800137224 */ /* 0x000fe200078e0213 */
[----:B------:R-:W-:Y:S01]  /*9930*/  MOV R0, R54 ;  /* 0x0000003600007202 */ /* 0x000fe20000000f00 */
[----:B------:R1:W-:Y:S01]  /*9940*/  STS.128 [R74+UR43+0x5200], R32 ;  /* 0x005200204a007988 */ /* 0x0003e20008000c2b */
        /* <DEDUP_REMOVED lines=8> */
[----:B------:R-:W-:Y:S01]  /*99d0*/  I2IP.S8.S32.SAT R16, R16, R15, R17 ;  /* 0x0000000f10107239 */ /* 0x000fe20000001411 */
[-C--:B------:R-:W-:Y:S01]  /*99e0*/  IMAD R23, R0, R40.reuse, R23 ;  /* 0x0000002800177224 */ /* 0x080fe200078e0217 */
[----:B------:R-:W-:Y:S01]  /*99f0*/  SHF.R.S32.HI R0, RZ, 0x18, R52 ;  /* 0x00000018ff007819 */ /* 0x000fe20000011434 */
[----:B------:R-:W-:Y:S01]  /*9a00*/  IMAD R24, R2, R40, R24 ;  /* 0x0000002802187224 */ /* 0x000fe200078e0218 */
[----:B------:R-:W-:Y:S01]  /*9a10*/  MOV R2, R50 ;  /* 0x0000003200027202 */ /* 0x000fe20000000f00 */
[----:B------:R-:W-:Y:S01]  /*9a20*/  IMAD R26, R38, R31, RZ ;  /* 0x0000001f261a7224 */ /* 0x000fe200078e02ff */
[----:B------:R-:W-:Y:S01]  /*9a30*/  I2IP.S8.S32.SAT R17, R22, R21, RZ ;  /* 0x0000001516117239 */ /* 0x000fe200000014ff */
[-C--:B------:R-:W-:Y:S02]  /*9a40*/  IMAD R25, R0, R40.reuse, R25 ;  /* 0x0000002800197224 */ /* 0x080fe400078e0219 */
[-C--:B------:R-:W-:Y:S01]  /*9a50*/  IMAD R26, R43, R40.reuse, R26 ;  /* 0x000000282b1a7224 */ /* 0x080fe200078e021a */
[----:B------:R-:W-:Y:S01]  /*9a60*/  I2IP.S8.S32.SAT R17, R20, R19, R17 ;  /* 0x0000001314117239 */ /* 0x000fe20000001411 */
[-C--:B------:R-:W-:Y:S02]  /*9a70*/  IMAD R27, R2, R40.reuse, R27 ;  /* 0x00000028021b7224 */ /* 0x080fe400078e021b */
[-C--:B------:R-:W-:Y:S01]  /*9a80*/  IMAD R28, R3, R40.reuse, R28 ;  /* 0x00000028031c7224 */ /* 0x080fe200078e021c */
[----:B------:R-:W-:Y:S01]  /*9a90*/  I2IP.S8.S32.SAT R18, R26, R25, RZ ;  /* 0x000000191a127239 */ /* 0x000fe200000014ff */
[-C--:B------:R-:W-:Y:S02]  /*9aa0*/  IMAD R29, R4, R40.reuse, R29 ;  /* 0x00000028041d7224 */ /* 0x080fe400078e021d */
[----:B------:R-:W-:Y:S01]  /*9ab0*/  IMAD R30, R47, R40, R30 ;  /* 0x000000282f1e7224 */ /* 0x000fe200078e021e */
[----:B------:R-:W-:Y:S04]  /*9ac0*/  I2IP.S8.S32.SAT R18, R24, R23, R18 ;  /* 0x0000001718127239 */ /* 0x000fe80000001412 */
        /* <DEDUP_REMOVED lines=26> */
.L_x_140:
[----:B------:R-:W-:Y:S05]  /*9c70*/  BSYNC.RECONVERGENT B0 ;  /* 0x0000000000007941 */ /* 0x000fea0003800200 */
.L_x_139:
[----:B------:R-:W-:Y:S01]  /*9c80*/  R2UR UR4, R78 ;  /* 0x000000004e0472ca */ /* 0x000fe200000e0000 */
[----:B------:R-:W-:Y:S01]  /*9c90*/  BAR.SYNC.DEFER_BLOCKING 0x1, 0x80 ;  /* 0x0042000000007b1d */ /* 0x000fe20000010000 */
[----:B------:R-:W-:Y:S01]  /*9ca0*/  ISETP.NE.AND P0, PT, R81, 0x2, PT ;  /* 0x000000025100780c */ /* 0x000fe20003f05270 */
[----:B------:R-:W-:Y:S01]  /*9cb0*/  UISETP.NE.AND UP0, UPT, UR44, URZ, UPT ;  /* 0x000000ff2c00728c */ /* 0x000fe2000bf05270 */
[----:B------:R-:W-:Y:S01]  /*9cc0*/  ISETP.NE.AND P1, PT, R36, 0x4, PT ;  /* 0x000000042400780c */ /* 0x000fe20003f25270 */
[----:B------:R-:W-:Y:S01]  /*9cd0*/  UIADD3 UR30, UPT, UPT, UR37, UR63, URZ ;  /* 0x0000003f251e7290 */ /* 0x000fe2000fffe0ff */
[----:B------:R-:W-:Y:S02]  /*9ce0*/  SEL R2, RZ, 0x1, P0 ;  /* 0x00000001ff027807 */ /* 0x000fe40000000000 */
[----:B------:R-:W-:Y:S02]  /*9cf0*/  SEL R0, RZ, 0x1, P1 ;  /* 0x00000001ff007807 */ /* 0x000fe40000800000 */
[----:B------:R-:W-:Y:S02]  /*9d00*/  LOP3.LUT R84, R84, R2, RZ, 0x3c, !PT ;  /* 0x0000000254547212 */ /* 0x000fe400078e3cff */
[----:B------:R-:W-:Y:S01]  /*9d10*/  LOP3.LUT R85, R85, R0, RZ, 0x3c, !PT ;  /* 0x0000000055557212 */ /* 0x000fe200078e3cff */
[----:B------:R-:W-:Y:S01]  /*9d20*/  UIADD3 UR20, UPT, UPT, UR38, UR4, URZ ;  /* 0x0000000426147290 */ /* 0x000fe2000fffe0ff */
[----:B------:R-:W-:Y:S02]  /*9d30*/  SEL R81, R81, RZ, P0 ;  /* 0x000000ff51517207 */ /* 0x000fe40000000000 */
[----:B------:R-:W-:Y:S01]  /*9d40*/  SEL R36, R36, RZ, P1 ;  /* 0x000000ff24247207 */ /* 0x000fe20000800000 */
[----:B------:R-:W-:Y:S01]  /*9d50*/  UMOV UR36, UR59 ;  /* 0x0000003b00247c82 */ /* 0x000fe20008000000 */
[----:B------:R-:W-:Y:S07]  /*9d60*/  BRA.U UP0, `(.L_x_141) ;  /* 0xffffffb900887547 */ /* 0x000fee000b83ffff */
[----:B------:R-:W-:Y:S05]  /*9d70*/  EXIT ;  /* 0x000000000000794d */ /* 0x000fea0003800000 */
.L_x_24:
[----:B--2---:R2:W3:Y:S02]  /*9d80*/  SYNCS.PHASECHK.TRANS64.TRYWAIT P0, [R0+URZ+0xf0], R2 ;  /* 0x0000f002000075a7 */ /* 0x0044e400080011ff */
[----:B---3--:R-:W-:Y:S05]  /*9d90*/  @!P0 NANOSLEEP.SYNCS 0x989680 ;  /* 0x009896800000895d */ /* 0x008fea0003900000 */
[----:B------:R-:W3:Y:S02]  /*9da0*/  @!P0 SYNCS.PHASECHK.TRANS64 P0, [R0+URZ+0xf0], R2 ;  /* 0x0000f002000085a7 */ /* 0x000ee400080010ff */
[----:B---3--:R-:W-:Y:S05]  /*9db0*/  @!P0 BRA `(.L_x_24) ;  /* 0xfffffffc00f08947 */ /* 0x008fea000383ffff */
[----:B------:R-:W-:Y:S05]  /*9dc0*/  BRA `(.L_x_142) ;  /* 0xffffff7c00187947 */ /* 0x000fea000383ffff */
.L_x_27:
[----:B-1----:R-:W-:-:S07]  /*9dd0*/  MOV R0, UR33 ;  /* 0x0000002100007c02 */ /* 0x002fce0008000f00 */
.L_x_143:
[----:B-1----:R1:W2:Y:S02]  /*9de0*/  SYNCS.PHASECHK.TRANS64.TRYWAIT P0, [R0+URZ+0x18], R3 ;  /* 0x00001803000075a7 */ /* 0x0022a400080011ff */
[----:B--2---:R-:W-:Y:S05]  /*9df0*/  @!P0 NANOSLEEP.SYNCS 0x989680 ;  /* 0x009896800000895d */ /* 0x004fea0003900000 */
[----:B------:R-:W2:Y:S02]  /*9e00*/  @!P0 SYNCS.PHASECHK.TRANS64 P0, [R0+URZ+0x18], R3 ;  /* 0x00001803000085a7 */ /* 0x000ea400080010ff */
[----:B--2---:R-:W-:Y:S05]  /*9e10*/  @!P0 BRA `(.L_x_143) ;  /* 0xfffffffc00f08947 */ /* 0x004fea000383ffff */
[----:B------:R-:W-:Y:S05]  /*9e20*/  BRA `(.L_x_26) ;  /* 0xffffff7c00707947 */ /* 0x000fea000383ffff */
.L_x_34:
[----:B-1----:R-:W-:-:S07]  /*9e30*/  MOV R0, UR17 ;  /* 0x0000001100007c02 */ /* 0x002fce0008000f00 */
.L_x_144:
[----:B-1----:R1:W2:Y:S02]  /*9e40*/  SYNCS.PHASECHK.TRANS64.TRYWAIT P0, [R0+URZ+0x18], R3 ;  /* 0x00001803000075a7 */ /* 0x0022a400080011ff */
[----:B--2---:R-:W-:Y:S05]  /*9e50*/  @!P0 NANOSLEEP.SYNCS 0x989680 ;  /* 0x009896800000895d */ /* 0x004fea0003900000 */
[----:B------:R-:W2:Y:S02]  /*9e60*/  @!P0 SYNCS.PHASECHK.TRANS64 P0, [R0+URZ+0x18], R3 ;  /* 0x00001803000085a7 */ /* 0x000ea400080010ff */
[----:B--2---:R-:W-:Y:S05]  /*9e70*/  @!P0 BRA `(.L_x_144) ;  /* 0xfffffffc00f08947 */ /* 0x004fea000383ffff */
[----:B------:R-:W-:Y:S05]  /*9e80*/  BRA `(.L_x_33) ;  /* 0xffffff8000307947 */ /* 0x000fea000383ffff */
.L_x_39:
[----:B-1----:R1:W2:Y:S02]  /*9e90*/  SYNCS.PHASECHK.TRANS64.TRYWAIT P0, [R3+URZ+0x80], R0 ;  /* 0x00008000030075a7 */ /* 0x0022a400080011ff */
[----:B--2---:R-:W-:Y:S05]  /*9ea0*/  @!P0 NANOSLEEP.SYNCS 0x989680 ;  /* 0x009896800000895d */ /* 0x004fea0003900000 */
[----:B------:R-:W2:Y:S02]  /*9eb0*/  @!P0 SYNCS.PHASECHK.TRANS64 P0, [R3+URZ+0x80], R0 ;  /* 0x00008000030085a7 */ /* 0x000ea400080010ff */
[----:B--2---:R-:W-:Y:S05]  /*9ec0*/  @!P0 BRA `(.L_x_39) ;  /* 0xfffffffc00f08947 */ /* 0x004fea000383ffff */
[----:B------:R-:W-:Y:S05]  /*9ed0*/  BRA `(.L_x_145) ;  /* 0xffffff8000d87947 */ /* 0x000fea000383ffff */
.L_x_43:
[----:B------:R-:W-:-:S07]  /*9ee0*/  MOV R0, UR4 ;  /* 0x0000000400007c02 */ /* 0x000fce0008000f00 */
.L_x_146:
[----:B-1----:R1:W2:Y:S02]  /*9ef0*/  SYNCS.PHASECHK.TRANS64.TRYWAIT P0, [R0+URZ], R2 ;  /* 0x00000002000075a7 */ /* 0x0022a400080011ff */
[----:B--2---:R-:W-:Y:S05]  /*9f00*/  @!P0 NANOSLEEP.SYNCS 0x989680 ;  /* 0x009896800000895d */ /* 0x004fea0003900000 */
[----:B------:R-:W2:Y:S02]  /*9f10*/  @!P0 SYNCS.PHASECHK.TRANS64 P0, [R0+URZ], R2 ;  /* 0x00000002000085a7 */ /* 0x000ea400080010ff */
[----:B--2---:R-:W-:Y:S05]  /*9f20*/  @!P0 BRA `(.L_x_146) ;  /* 0xfffffffc00f08947 */ /* 0x004fea000383ffff */
[----:B------:R-:W-:Y:S05]  /*9f30*/  BRA `(.L_x_147) ;  /* 0xffffff8800807947 */ /* 0x000fea000383ffff */
.L_x_44:
[----:B------:R-:W-:-:S07]  /*9f40*/  MOV R0, UR5 ;  /* 0x0000000500007c02 */ /* 0x000fce0008000f00 */
.L_x_148:
[----:B-1----:R1:W2:Y:S02]  /*9f50*/  SYNCS.PHASECHK.TRANS64.TRYWAIT P0, [R0+URZ], R2 ;  /* 0x00000002000075a7 */ /* 0x0022a400080011ff */
[----:B--2---:R-:W-:Y:S05]  /*9f60*/  @!P0 NANOSLEEP.SYNCS 0x989680 ;  /* 0x009896800000895d */ /* 0x004fea0003900000 */
[----:B------:R-:W2:Y:S02]  /*9f70*/  @!P0 SYNCS.PHASECHK.TRANS64 P0, [R0+URZ], R2 ;  /* 0x00000002000085a7 */ /* 0x000ea400080010ff */
[----:B--2---:R-:W-:Y:S05]  /*9f80*/  @!P0 BRA `(.L_x_148) ;  /* 0xfffffffc00f08947 */ /* 0x004fea000383ffff */
[----:B------:R-:W-:Y:S05]  /*9f90*/  BRA `(.L_x_149) ;  /* 0xffffff88008c7947 */ /* 0x000fea000383ffff */
.L_x_47:
[----:B-1----:R1:W2:Y:S02]  /*9fa0*/  SYNCS.PHASECHK.TRANS64.TRYWAIT P0, [R2+URZ+0xe0], R4 ;  /* 0x0000e004020075a7 */ /* 0x0022a400080011ff */
[----:B--2---:R-:W-:Y:S05]  /*9fb0*/  @!P0 NANOSLEEP.SYNCS 0x989680 ;  /* 0x009896800000895d */ /* 0x004fea0003900000 */
[----:B------:R-:W2:Y:S02]  /*9fc0*/  @!P0 SYNCS.PHASECHK.TRANS64 P0, [R2+URZ+0xe0], R4 ;  /* 0x0000e004020085a7 */ /* 0x000ea400080010ff */
[----:B--2---:R-:W-:Y:S05]  /*9fd0*/  @!P0 BRA `(.L_x_47) ;  /* 0xfffffffc00f08947 */ /* 0x004fea000383ffff */
[----:B------:R-:W-:Y:S05]  /*9fe0*/  BRA `(.L_x_150) ;  /* 0xffffff8800e87947 */ /* 0x000fea000383ffff */
.L_x_48:
[----:B------:R-:W-:-:S07]  /*9ff0*/  MOV R2, UR4 ;  /* 0x0000000400027c02 */ /* 0x000fce0008000f00 */
.L_x_151:
[----:B-1----:R1:W2:Y:S02]  /*a000*/  SYNCS.PHASECHK.TRANS64.TRYWAIT P0, [R2+URZ+0x90], R5 ;  /* 0x00009005020075a7 */ /* 0x0022a400080011ff */
[----:B--2---:R-:W-:Y:S05]  /*a010*/  @!P0 NANOSLEEP.SYNCS 0x989680 ;  /* 0x009896800000895d */ /* 0x004fea0003900000 */
[----:B------:R-:W2:Y:S02]  /*a020*/  @!P0 SYNCS.PHASECHK.TRANS64 P0, [R2+URZ+0x90], R5 ;  /* 0x00009005020085a7 */ /* 0x000ea400080010ff */
[----:B--2---:R-:W-:Y:S05]  /*a030*/  @!P0 BRA `(.L_x_151) ;  /* 0xfffffffc00f08947 */ /* 0x004fea000383ffff */
[----:B------:R-:W-:Y:S05]  /*a040*/  BRA `(.L_x_152) ;  /* 0xffffff8800f87947 */ /* 0x000fea000383ffff */
.L_x_49:
[----:B-1----:R1:W2:Y:S02]  /*a050*/  SYNCS.PHASECHK.TRANS64.TRYWAIT P1, [R2+URZ+0x80], R4 ;  /* 0x00008004020075a7 */ /* 0x0022a400080211ff */
[----:B--2---:R-:W-:Y:S05]  /*a060*/  @!P1 NANOSLEEP.SYNCS 0x989680 ;  /* 0x009896800000995d */ /* 0x004fea0003900000 */
[----:B------:R-:W2:Y:S02]  /*a070*/  @!P1 SYNCS.PHASECHK.TRANS64 P1, [R2+URZ+0x80], R4 ;  /* 0x00008004020095a7 */ /* 0x000ea400080210ff */
[----:B--2---:R-:W-:Y:S05]  /*a080*/  @!P1 BRA `(.L_x_49) ;  /* 0xfffffffc00f09947 */ /* 0x004fea000383ffff */
[----:B------:R-:W-:Y:S05]  /*a090*/  BRA `(.L_x_153) ;  /* 0xffffff8c00287947 */ /* 0x000fea000383ffff */
.L_x_52:
[----:B------:R-:W-:-:S07]  /*a0a0*/  MOV R0, UR4 ;  /* 0x0000000400007c02 */ /* 0x000fce0008000f00 */
.L_x_154:
[----:B-1----:R1:W2:Y:S02]  /*a0b0*/  SYNCS.PHASECHK.TRANS64.TRYWAIT P0, [R0+URZ+0x90], R2 ;  /* 0x00009002000075a7 */ /* 0x0022a400080011ff */
[----:B--2---:R-:W-:Y:S05]  /*a0c0*/  @!P0 NANOSLEEP.SYNCS 0x989680 ;  /* 0x009896800000895d */ /* 0x004fea0003900000 */
[----:B------:R-:W2:Y:S02]  /*a0d0*/  @!P0 SYNCS.PHASECHK.TRANS64 P0, [R0+URZ+0x90], R2 ;  /* 0x00009002000085a7 */ /* 0x000ea400080010ff */
[----:B--2---:R-:W-:Y:S05]  /*a0e0*/  @!P0 BRA `(.L_x_154) ;  /* 0xfffffffc00f08947 */ /* 0x004fea000383ffff */
[----:B------:R-:W-:Y:S05]  /*a0f0*/  BRA `(.L_x_51) ;  /* 0xffffff8c007c7947 */ /* 0x000fea000383ffff */
.L_x_61:
[----:B-1----:R-:W-:-:S04]  /*a100*/  MOV R5, UR5 ;  /* 0x0000000500057c02 */ /* 0x002fc80008000f00 */
[----:B------:R1:W2:Y:S03]  /*a110*/  SYNCS.PHASECHK.TRANS64.TRYWAIT P0, [R5+URZ+0x8], R6 ;  /* 0x00000806050075a7 */ /* 0x0002a600080011ff */
[----:B--2---:R-:W-:Y:S05]  /*a120*/  @!P0 NANOSLEEP.SYNCS 0x989680 ;  /* 0x009896800000895d */ /* 0x004fea0003900000 */
[----:B------:R-:W2:Y:S02]  /*a130*/  @!P0 SYNCS.PHASECHK.TRANS64 P0, [R5+URZ+0x8], R6 ;  /* 0x00000806050085a7 */ /* 0x000ea400080010ff */
[----:B--2---:R-:W-:Y:S05]  /*a140*/  @!P0 BRA `(.L_x_61) ;  /* 0xfffffffc00ec8947 */ /* 0x004fea000383ffff */
[----:B------:R-:W-:Y:S05]  /*a150*/  BRA `(.L_x_60) ;  /* 0xffffff9000307947 */ /* 0x000fea000383ffff */
.L_x_63:
[----:B------:R-:W-:Y:S01]  /*a160*/  BSSY B0, `(.L_x_155) ;  /* 0x0000006000007945 */ /* 0x000fe20003800000 */
[----:B------:R-:W-:-:S07]  /*a170*/  MOV R15, 0xffffffff ;  /* 0xffffffff000f7802 */ /* 0x000fce0000000f00 */
[----:B-1---5:R-:W-:Y:S05]  /*a180*/  WARPSYNC.COLLECTIVE R15, `(.L_x_156) ;  /* 0x000000000f0c7348 */ /* 0x022fea0003c00000 */
[----:B------:R-:W-:Y:S02]  /*a190*/  ELECT P6, UR79, PT ;  /* 0x00000000004f782f */ /* 0x000fe400038c0000 */
[----:B------:R-:W-:Y:S01]  /*a1a0*/  MOV R14, UR79 ;  /* 0x0000004f000e7c02 */ /* 0x000fe20008000f00 */
[----:B-1---5:R-:W-:Y:S10]  /*a1b0*/  ENDCOLLECTIVE ;  /* 0x000000000000791b */ /* 0x022ff40003800000 */
.L_x_156:
[----:B------:R-:W-:Y:S05]  /*a1c0*/  BSYNC B0 ;  /* 0x0000000000007941 */ /* 0x000fea0003800000 */
.L_x_155:
[----:B------:R-:W-:Y:S05]  /*a1d0*/  BRA `(.L_x_157) ;  /* 0xffffff9000607947 */ /* 0x000fea000383ffff */
.L_x_65:
[----:B-1----:R-:W-:-:S04]  /*a1e0*/  MOV R0, UR5 ;  /* 0x0000000500007c02 */ /* 0x002fc80008000f00 */
[----:B------:R1:W2:Y:S03]  /*a1f0*/  SYNCS.PHASECHK.TRANS64.TRYWAIT P0, [R0+URZ+0x8], R4 ;  /* 0x00000804000075a7 */ /* 0x0002a600080011ff */
[----:B--2---:R-:W-:Y:S05]  /*a200*/  @!P0 NANOSLEEP.SYNCS 0x989680 ;  /* 0x009896800000895d */ /* 0x004fea0003900000 */
[----:B------:R-:W2:Y:S02]  /*a210*/  @!P0 SYNCS.PHASECHK.TRANS64 P0, [R0+URZ+0x8], R4 ;  /* 0x00000804000085a7 */ /* 0x000ea400080010ff */
[----:B--2---:R-:W-:Y:S05]  /*a220*/  @!P0 BRA `(.L_x_65) ;  /* 0xfffffffc00ec8947 */ /* 0x004fea000383ffff */
[----:B------:R-:W-:Y:S05]  /*a230*/  BRA `(.L_x_64) ;  /* 0xffffff9000647947 */ /* 0x000fea000383ffff */
.L_x_66:
[----:B-1----:R1:W2:Y:S02]  /*a240*/  SYNCS.PHASECHK.TRANS64.TRYWAIT P0, [R0+URZ+0x80], R4 ;  /* 0x00008004000075a7 */ /* 0x0022a400080011ff */
[----:B--2---:R-:W-:Y:S05]  /*a250*/  @!P0 NANOSLEEP.SYNCS 0x989680 ;  /* 0x009896800000895d */ /* 0x004fea0003900000 */
[----:B------:R-:W2:Y:S02]  /*a260*/  @!P0 SYNCS.PHASECHK.TRANS64 P0, [R0+URZ+0x80], R4 ;  /* 0x00008004000085a7 */ /* 0x000ea400080010ff */
[----:B--2---:R-:W-:Y:S05]  /*a270*/  @!P0 BRA `(.L_x_66) ;  /* 0xfffffffc00f08947 */ /* 0x004fea000383ffff */
[----:B------:R-:W-:Y:S05]  /*a280*/  BRA `(.L_x_158) ;  /* 0xffffff9400387947 */ /* 0x000fea000383ffff */
.L_x_68:
[----:B------:R-:W-:-:S07]  /*a290*/  MOV R0, UR19 ;  /* 0x0000001300007c02 */ /* 0x000fce0008000f00 */
.L_x_159:
[----:B-1----:R1:W2:Y:S02]  /*a2a0*/  SYNCS.PHASECHK.TRANS64.TRYWAIT P0, [R0+URZ+0xc0], R4 ;  /* 0x0000c004000075a7 */ /* 0x0022a400080011ff */
[----:B--2---:R-:W-:Y:S05]  /*a2b0*/  @!P0 NANOSLEEP.SYNCS 0x989680 ;  /* 0x009896800000895d */ /* 0x004fea0003900000 */
[----:B------:R-:W2:Y:S02]  /*a2c0*/  @!P0 SYNCS.PHASECHK.TRANS64 P0, [R0+URZ+0xc0], R4 ;  /* 0x0000c004000085a7 */ /* 0x000ea400080010ff */
[----:B--2---:R-:W-:Y:S05]  /*a2d0*/  @!P0 BRA `(.L_x_159) ;  /* 0xfffffffc00f08947 */ /* 0x004fea000383ffff */
[----:B------:R-:W-:Y:S05]  /*a2e0*/  BRA `(.L_x_160) ;  /* 0xffffff9400807947 */ /* 0x000fea000383ffff */
.L_x_71:
[----:B------:R-:W-:Y:S07]  /*a2f0*/  MOV R0, UR6 ;  /* 0x0000000600007c02 */ /* 0x000fee0008000f00 */
.L_x_161:
[----:B-1----:R1:W2:Y:S02]  /*a300*/  SYNCS.PHASECHK.TRANS64.TRYWAIT P0, [R0+URZ], R4 ;  /* 0x00000004000075a7 */ /* 0x0022a400080011ff */
[----:B--2---:R-:W-:Y:S05]  /*a310*/  @!P0 NANOSLEEP.SYNCS 0x989680 ;  /* 0x009896800000895d */ /* 0x004fea0003900000 */
[----:B------:R-:W2:Y:S02]  /*a320*/  @!P0 SYNCS.PHASECHK.TRANS64 P0, [R0+URZ], R4 ;  /* 0x00000004000085a7 */ /* 0x000ea400080010ff */
[----:B--2---:R-:W-:Y:S05]  /*a330*/  @!P0 BRA `(.L_x_161) ;  /* 0xfffffffc00f08947 */ /* 0x004fea000383ffff */
[----:B------:R-:W-:Y:S05]  /*a340*/  BRA `(.L_x_70) ;  /* 0xffffff9400987947 */ /* 0x000fea000383ffff */
.L_x_75:
[----:B-1----:R-:W-:-:S07]  /*a350*/  MOV R0, UR4 ;  /* 0x0000000400007c02 */ /* 0x002fce0008000f00 */
.L_x_162:
[----:B-1----:R1:W2:Y:S02]  /*a360*/  SYNCS.PHASECHK.TRANS64.TRYWAIT P0, [R0+URZ], R2 ;  /* 0x00000002000075a7 */ /* 0x0022a400080011ff */
[----:B--2---:R-:W-:Y:S05]  /*a370*/  @!P0 NANOSLEEP.SYNCS 0x989680 ;  /* 0x009896800000895d */ /* 0x004fea0003900000 */
[----:B------:R-:W2:Y:S02]  /*a380*/  @!P0 SYNCS.PHASECHK.TRANS64 P0, [R0+URZ], R2 ;  /* 0x00000002000085a7 */ /* 0x000ea400080010ff */
[----:B--2---:R-:W-:Y:S05]  /*a390*/  @!P0 BRA `(.L_x_162) ;  /* 0xfffffffc00f08947 */ /* 0x004fea000383ffff */
[----:B------:R-:W-:Y:S05]  /*a3a0*/  BRA `(.L_x_163) ;  /* 0xffffff9800507947 */ /* 0x000fea000383ffff */
.L_x_76:
[----:B------:R-:W-:-:S07]  /*a3b0*/  MOV R0, UR5 ;  /* 0x0000000500007c02 */ /* 0x000fce0008000f00 */
.L_x_164:
[----:B-1----:R1:W2:Y:S02]  /*a3c0*/  SYNCS.PHASECHK.TRANS64.TRYWAIT P0, [R0+URZ], R3 ;  /* 0x00000003000075a7 */ /* 0x0022a400080011ff */
[----:B--2---:R-:W-:Y:S05]  /*a3d0*/  @!P0 NANOSLEEP.SYNCS 0x989680 ;  /* 0x009896800000895d */ /* 0x004fea0003900000 */
[----:B------:R-:W2:Y:S02]  /*a3e0*/  @!P0 SYNCS.PHASECHK.TRANS64 P0, [R0+URZ], R3 ;  /* 0x00000003000085a7 */ /* 0x000ea400080010ff */
[----:B--2---:R-:W-:Y:S05]  /*a3f0*/  @!P0 BRA `(.L_x_164) ;  /* 0xfffffffc00f08947 */ /* 0x004fea000383ffff */
[----:B------:R-:W-:Y:S05]  /*a400*/  BRA `(.L_x_165) ;  /* 0xffffff98005c7947 */ /* 0x000fea000383ffff */
.L_x_77:
[----:B------:R-:W-:-:S07]  /*a410*/  MOV R0, UR5 ;  /* 0x0000000500007c02 */ /* 0x000fce0008000f00 */
.L_x_166:
[----:B-1----:R1:W2:Y:S02]  /*a420*/  SYNCS.PHASECHK.TRANS64.TRYWAIT P0, [R0+URZ], R3 ;  /* 0x00000003000075a7 */ /* 0x0022a400080011ff */
[----:B--2---:R-:W-:Y:S05]  /*a430*/  @!P0 NANOSLEEP.SYNCS 0x989680 ;  /* 0x009896800000895d */ /* 0x004fea0003900000 */
[----:B------:R-:W2:Y:S02]  /*a440*/  @!P0 SYNCS.PHASECHK.TRANS64 P0, [R0+URZ], R3 ;  /* 0x00000003000085a7 */ /* 0x000ea400080010ff */
[----:B--2---:R-:W-:Y:S05]  /*a450*/  @!P0 BRA `(.L_x_166) ;  /* 0xfffffffc00f08947 */ /* 0x004fea000383ffff */
[----:B------:R-:W-:Y:S05]  /*a460*/  BRA `(.L_x_167) ;  /* 0xffffff9800687947 */ /* 0x000fea000383ffff */
.L_x_80:
[----:B------:R-:W-:-:S07]  /*a470*/  MOV R0, UR13 ;  /* 0x0000000d00007c02 */ /* 0x000fce0008000f00 */
.L_x_168:
[----:B-1----:R1:W2:Y:S02]  /*a480*/  SYNCS.PHASECHK.TRANS64.TRYWAIT P1, [R0+URZ+0x100], R2 ;  /* 0x00010002000075a7 */ /* 0x0022a400080211ff */
[----:B--2---:R-:W-:Y:S05]  /*a490*/  @!P1 NANOSLEEP.SYNCS 0x989680 ;  /* 0x009896800000995d */ /* 0x004fea0003900000 */
[----:B------:R-:W2:Y:S02]  /*a4a0*/  @!P1 SYNCS.PHASECHK.TRANS64 P1, [R0+URZ+0x100], R2 ;  /* 0x00010002000095a7 */ /* 0x000ea400080210ff */
[----:B--2---:R-:W-:Y:S05]  /*a4b0*/  @!P1 BRA `(.L_x_168) ;  /* 0xfffffffc00f09947 */ /* 0x004fea000383ffff */
[----:B------:R-:W-:Y:S05]  /*a4c0*/  BRA `(.L_x_169) ;  /* 0xffffff9800b47947 */ /* 0x000fea000383ffff */
.L_x_85:
[----:B--2---:R2:W3:Y:S02]  /*a4d0*/  SYNCS.PHASECHK.TRANS64.TRYWAIT P0, [R12+URZ+0x80], R0 ;  /* 0x000080000c0075a7 */ /* 0x0044e400080011ff */
[----:B---3--:R-:W-:Y:S05]  /*a4e0*/  @!P0 NANOSLEEP.SYNCS 0x989680 ;  /* 0x009896800000895d */ /* 0x008fea0003900000 */
[----:B------:R-:W3:Y:S02]  /*a4f0*/  @!P0 SYNCS.PHASECHK.TRANS64 P0, [R12+URZ+0x80], R0 ;  /* 0x000080000c0085a7 */ /* 0x000ee400080010ff */
[----:B---3--:R-:W-:Y:S05]  /*a500*/  @!P0 BRA `(.L_x_85) ;  /* 0xfffffffc00f08947 */ /* 0x008fea000383ffff */
[----:B------:R-:W-:Y:S05]  /*a510*/  BRA `(.L_x_170) ;  /* 0xffffff9c00dc7947 */ /* 0x000fea000383ffff */
.L_x_88:
[----:B-1----:R-:W-:Y:S07]  /*a520*/  MOV R0, UR21 ;  /* 0x0000001500007c02 */ /* 0x002fee0008000f00 */
.L_x_171:
[----:B-1----:R1:W2:Y:S02]  /*a530*/  SYNCS.PHASECHK.TRANS64.TRYWAIT P2, [R0+URZ+0x78], R6 ;  /* 0x00007806000075a7 */ /* 0x0022a400080411ff */
[----:B--2---:R-:W-:Y:S05]  /*a540*/  @!P2 NANOSLEEP.SYNCS 0x989680 ;  /* 0x009896800000a95d */ /* 0x004fea0003900000 */
[----:B------:R-:W2:Y:S02]  /*a550*/  @!P2 SYNCS.PHASECHK.TRANS64 P2, [R0+URZ+0x78], R6 ;  /* 0x000078060000a5a7 */ /* 0x000ea400080410ff */
[----:B--2---:R-:W-:Y:S05]  /*a560*/  @!P2 BRA `(.L_x_171) ;  /* 0xfffffffc00f0a947 */ /* 0x004fea000383ffff */
[----:B------:R-:W-:Y:S05]  /*a570*/  BRA `(.L_x_87) ;  /* 0xffffffa400447947 */ /* 0x000fea000383ffff */
.L_x_91:
[----:B------:R-:W-:Y:S07]  /*a580*/  MOV R0, UR21 ;  /* 0x0000001500007c02 */ /* 0x000fee0008000f00 */
.L_x_172:
[----:B-1----:R1:W2:Y:S02]  /*a590*/  SYNCS.PHASECHK.TRANS64.TRYWAIT P0, [R0+URZ+0x50], R9 ;  /* 0x00005009000075a7 */ /* 0x0022a400080011ff */
[----:B--2---:R-:W-:Y:S05]  /*a5a0*/  @!P0 NANOSLEEP.SYNCS 0x989680 ;  /* 0x009896800000895d */ /* 0x004fea0003900000 */
[----:B------:R-:W2:Y:S02]  /*a5b0*/  @!P0 SYNCS.PHASECHK.TRANS64 P0, [R0+URZ+0x50], R9 ;  /* 0x00005009000085a7 */ /* 0x000ea400080010ff */
[----:B--2---:R-:W-:Y:S05]  /*a5c0*/  @!P0 BRA `(.L_x_172) ;  /* 0xfffffffc00f08947 */ /* 0x004fea000383ffff */
[----:B------:R-:W-:Y:S05]  /*a5d0*/  BRA `(.L_x_173) ;  /* 0xffffffa400a07947 */ /* 0x000fea000383ffff */
.L_x_92:
[----:B------:R-:W-:Y:S07]  /*a5e0*/  MOV R0, UR21 ;  /* 0x0000001500007c02 */ /* 0x000fee0008000f00 */
.L_x_174:
[----:B-1----:R1:W2:Y:S02]  /*a5f0*/  SYNCS.PHASECHK.TRANS64.TRYWAIT P0, [R0+URZ+0x58], R9 ;  /* 0x00005809000075a7 */ /* 0x0022a400080011ff */
[----:B--2---:R-:W-:Y:S05]  /*a600*/  @!P0 NANOSLEEP.SYNCS 0x989680 ;  /* 0x009896800000895d */ /* 0x004fea0003900000 */
[----:B------:R-:W2:Y:S02]  /*a610*/  @!P0 SYNCS.PHASECHK.TRANS64 P0, [R0+URZ+0x58], R9 ;  /* 0x00005809000085a7 */ /* 0x000ea400080010ff */
[----:B--2---:R-:W-:Y:S05]  /*a620*/  @!P0 BRA `(.L_x_174) ;  /* 0xfffffffc00f08947 */ /* 0x004fea000383ffff */
[----:B------:R-:W-:Y:S05]  /*a630*/  BRA `(.L_x_175) ;  /* 0xffffffa400fc7947 */ /* 0x000fea000383ffff */
.L_x_93:
[----:B------:R-:W-:Y:S07]  /*a640*/  MOV R0, UR21 ;  /* 0x0000001500007c02 */ /* 0x000fee0008000f00 */
.L_x_176:
[----:B-1----:R1:W2:Y:S02]  /*a650*/  SYNCS.PHASECHK.TRANS64.TRYWAIT P0, [R0+URZ+0x60], R9 ;  /* 0x00006009000075a7 */ /* 0x0022a400080011ff */
[----:B--2---:R-:W-:Y:S05]  /*a660*/  @!P0 NANOSLEEP.SYNCS 0x989680 ;  /* 0x009896800000895d */ /* 0x004fea0003900000 */
[----:B------:R-:W2:Y:S02]  /*a670*/  @!P0 SYNCS.PHASECHK.TRANS64 P0, [R0+URZ+0x60], R9 ;  /* 0x00006009000085a7 */ /* 0x000ea400080010ff */
[----:B--2---:R-:W-:Y:S05]  /*a680*/  @!P0 BRA `(.L_x_176) ;  /* 0xfffffffc00f08947 */ /* 0x004fea000383ffff */
[----:B------:R-:W-:Y:S05]  /*a690*/  BRA `(.L_x_177) ;  /* 0xffffffa800587947 */ /* 0x000fea000383ffff */
.L_x_94:
[----:B------:R-:W-:Y:S07]  /*a6a0*/  MOV R0, UR21 ;  /* 0x0000001500007c02 */ /* 0x000fee0008000f00 */
.L_x_178:
[----:B-1----:R1:W2:Y:S02]  /*a6b0*/  SYNCS.PHASECHK.TRANS64.TRYWAIT P0, [R0+URZ+0x68], R9 ;  /* 0x00006809000075a7 */ /* 0x0022a400080011ff */
[----:B--2---:R-:W-:Y:S05]  /*a6c0*/  @!P0 NANOSLEEP.SYNCS 0x989680 ;  /* 0x009896800000895d */ /* 0x004fea0003900000 */
[----:B------:R-:W2:Y:S02]  /*a6d0*/  @!P0 SYNCS.PHASECHK.TRANS64 P0, [R0+URZ+0x68], R9 ;  /* 0x00006809000085a7 */ /* 0x000ea400080010ff */
[----:B--2---:R-:W-:Y:S05]  /*a6e0*/  @!P0 BRA `(.L_x_178) ;  /* 0xfffffffc00f08947 */ /* 0x004fea000383ffff */
[----:B------:R-:W-:Y:S05]  /*a6f0*/  BRA `(.L_x_179) ;  /* 0xffffffa800b47947 */ /* 0x000fea000383ffff */
.L_x_96:
[----:B------:R-:W-:-:S07]  /*a700*/  MOV R0, UR21 ;  /* 0x0000001500007c02 */ /* 0x000fce0008000f00 */
.L_x_180:
[----:B-1----:R1:W3:Y:S02]  /*a710*/  SYNCS.PHASECHK.TRANS64.TRYWAIT P0, [R0+URZ+0x50], R2 ;  /* 0x00005002000075a7 */ /* 0x0022e400080011ff */
[----:B---3--:R-:W-:Y:S05]  /*a720*/  @!P0 NANOSLEEP.SYNCS 0x989680 ;  /* 0x009896800000895d */ /* 0x008fea0003900000 */
[----:B------:R-:W3:Y:S02]  /*a730*/  @!P0 SYNCS.PHASECHK.TRANS64 P0, [R0+URZ+0x50], R2 ;  /* 0x00005002000085a7 */ /* 0x000ee400080010ff */
[----:B---3--:R-:W-:Y:S05]  /*a740*/  @!P0 BRA `(.L_x_180) ;  /* 0xfffffffc00f08947 */ /* 0x008fea000383ffff */
[----:B------:R-:W-:Y:S05]  /*a750*/  BRA `(.L_x_181) ;  /* 0xffffffac00407947 */ /* 0x000fea000383ffff */
.L_x_97:
[----:B-1----:R-:W-:-:S07]  /*a760*/  MOV R0, UR21 ;  /* 0x0000001500007c02 */ /* 0x002fce0008000f00 */
.L_x_182:
[----:B-1----:R1:W3:Y:S02]  /*a770*/  SYNCS.PHASECHK.TRANS64.TRYWAIT P0, [R0+URZ+0x58], R2 ;  /* 0x00005802000075a7 */ /* 0x0022e400080011ff */
[----:B---3--:R-:W-:Y:S05]  /*a780*/  @!P0 NANOSLEEP.SYNCS 0x989680 ;  /* 0x009896800000895d */ /* 0x008fea0003900000 */
[----:B------:R-:W3:Y:S02]  /*a790*/  @!P0 SYNCS.PHASECHK.TRANS64 P0, [R0+URZ+0x58], R2 ;  /* 0x00005802000085a7 */ /* 0x000ee400080010ff */
[----:B---3--:R-:W-:Y:S05]  /*a7a0*/  @!P0 BRA `(.L_x_182) ;  /* 0xfffffffc00f08947 */ /* 0x008fea000383ffff */
[----:B------:R-:W-:Y:S05]  /*a7b0*/  BRA `(.L_x_183) ;  /* 0xffffffac00307947 */ /* 0x000fea000383ffff */
.L_x_98:
[----:B-1----:R-:W-:-:S07]  /*a7c0*/  MOV R0, UR21 ;  /* 0x0000001500007c02 */ /* 0x002fce0008000f00 */
.L_x_184:
[----:B-1----:R1:W3:Y:S02]  /*a7d0*/  SYNCS.PHASECHK.TRANS64.TRYWAIT P0, [R0+URZ+0x60], R2 ;  /* 0x00006002000075a7 */ /* 0x0022e400080011ff */
[----:B---3--:R-:W-:Y:S05]  /*a7e0*/  @!P0 NANOSLEEP.SYNCS 0x989680 ;  /* 0x009896800000895d */ /* 0x008fea0003900000 */
[----:B------:R-:W3:Y:S02]  /*a7f0*/  @!P0 SYNCS.PHASECHK.TRANS64 P0, [R0+URZ+0x60], R2 ;  /* 0x00006002000085a7 */ /* 0x000ee400080010ff */
[----:B---3--:R-:W-:Y:S05]  /*a800*/  @!P0 BRA `(.L_x_184) ;  /* 0xfffffffc00f08947 */ /* 0x008fea000383ffff */
[----:B------:R-:W-:Y:S05]  /*a810*/  BRA `(.L_x_185) ;  /* 0xffffffac00207947 */ /* 0x000fea000383ffff */
.L_x_100:
[----:B-1----:R1:W2:Y:S02]  /*a820*/  SYNCS.PHASECHK.TRANS64.TRYWAIT P0, [R3+URZ+0x80], R0 ;  /* 0x00008000030075a7 */ /* 0x0022a400080011ff */
[----:B--2---:R-:W-:Y:S05]  /*a830*/  @!P0 NANOSLEEP.SYNCS 0x989680 ;  /* 0x009896800000895d */ /* 0x004fea0003900000 */
[----:B------:R-:W2:Y:S02]  /*a840*/  @!P0 SYNCS.PHASECHK.TRANS64 P0, [R3+URZ+0x80], R0 ;  /* 0x00008000030085a7 */ /* 0x000ea400080010ff */
[----:B--2---:R-:W-:Y:S05]  /*a850*/  @!P0 BRA `(.L_x_100) ;  /* 0xfffffffc00f08947 */ /* 0x004fea000383ffff */
[----:B------:R-:W-:Y:S05]  /*a860*/  BRA `(.L_x_186) ;  /* 0xffffffac00dc7947 */ /* 0x000fea000383ffff */
.L_x_111:
[----:B-1----:R1:W2:Y:S02]  /*a870*/  SYNCS.PHASECHK.TRANS64.TRYWAIT P1, [R3+URZ+0x30], R0 ;  /* 0x00003000030075a7 */ /* 0x0022a400080211ff */
[----:B--2---:R-:W-:Y:S05]  /*a880*/  @!P1 NANOSLEEP.SYNCS 0x989680 ;  /* 0x009896800000995d */ /* 0x004fea0003900000 */
[----:B------:R-:W2:Y:S02]  /*a890*/  @!P1 SYNCS.PHASECHK.TRANS64 P1, [R3+URZ+0x30], R0 ;  /* 0x00003000030095a7 */ /* 0x000ea400080210ff */
[----:B--2---:R-:W-:Y:S05]  /*a8a0*/  @!P1 BRA `(.L_x_111) ;  /* 0xfffffffc00f09947 */ /* 0x004fea000383ffff */
[----:B------:R-:W-:Y:S05]  /*a8b0*/  BRA `(.L_x_110) ;  /* 0xffffffbc00447947 */ /* 0x000fea000383ffff */
.L_x_113:
[----:B-1----:R1:W2:Y:S02]  /*a8c0*/  SYNCS.PHASECHK.TRANS64.TRYWAIT P0, [R80+URZ+0xa0], R4 ;  /* 0x0000a004500075a7 */ /* 0x0022a400080011ff */
[----:B--2---:R-:W-:Y:S05]  /*a8d0*/  @!P0 NANOSLEEP.SYNCS 0x989680 ;  /* 0x009896800000895d */ /* 0x004fea0003900000 */
[----:B------:R-:W2:Y:S02]  /*a8e0*/  @!P0 SYNCS.PHASECHK.TRANS64 P0, [R80+URZ+0xa0], R4 ;  /* 0x0000a004500085a7 */ /* 0x000ea400080010ff */
[----:B--2---:R-:W-:Y:S05]  /*a8f0*/  @!P0 BRA `(.L_x_113) ;  /* 0xfffffffc00f08947 */ /* 0x004fea000383ffff */
[----:B------:R-:W-:Y:S05]  /*a900*/  BRA `(.L_x_112) ;  /* 0xffffffbc00987947 */ /* 0x000fea000383ffff */
.L_x_121:
[----:B--2---:R2:W3:Y:S02]  /*a910*/  SYNCS.PHASECHK.TRANS64.TRYWAIT P0, [R0+URZ+0x30], R2 ;  /* 0x00003002000075a7 */ /* 0x0044e400080011ff */
[----:B---3--:R-:W-:Y:S05]  /*a920*/  @!P0 NANOSLEEP.SYNCS 0x989680 ;  /* 0x009896800000895d */ /* 0x008fea0003900000 */
[----:B------:R-:W3:Y:S02]  /*a930*/  @!P0 SYNCS.PHASECHK.TRANS64 P0, [R0+URZ+0x30], R2 ;  /* 0x00003002000085a7 */ /* 0x000ee400080010ff */
[----:B---3--:R-:W-:Y:S05]  /*a940*/  @!P0 BRA `(.L_x_121) ;  /* 0xfffffffc00f08947 */ /* 0x008fea000383ffff */
[----:B------:R-:W-:Y:S05]  /*a950*/  BRA `(.L_x_120) ;  /* 0xffffffc800a47947 */ /* 0x000fea000383ffff */
.L_x_129:
[----:B--2---:R2:W3:Y:S02]  /*a960*/  SYNCS.PHASECHK.TRANS64.TRYWAIT P0, [R0+URZ+0x30], R4 ;  /* 0x00003004000075a7 */ /* 0x0044e400080011ff */
[----:B---3--:R-:W-:Y:S05]  /*a970*/  @!P0 NANOSLEEP.SYNCS 0x989680 ;  /* 0x009896800000895d */ /* 0x008fea0003900000 */
[----:B------:R-:W3:Y:S02]  /*a980*/  @!P0 SYNCS.PHASECHK.TRANS64 P0, [R0+URZ+0x30], R4 ;  /* 0x00003004000085a7 */ /* 0x000ee400080010ff */
[----:B---3--:R-:W-:Y:S05]  /*a990*/  @!P0 BRA `(.L_x_129) ;  /* 0xfffffffc00f08947 */ /* 0x008fea000383ffff */
[----:B------:R-:W-:Y:S05]  /*a9a0*/  BRA `(.L_x_128) ;  /* 0xffffffd400f47947 */ /* 0x000fea000383ffff */
.L_x_137:
[----:B--2---:R2:W3:Y:S02]  /*a9b0*/  SYNCS.PHASECHK.TRANS64.TRYWAIT P0, [R0+URZ+0x30], R2 ;  /* 0x00003002000075a7 */ /* 0x0044e400080011ff */
[----:B---3--:R-:W-:Y:S05]  /*a9c0*/  @!P0 NANOSLEEP.SYNCS 0x989680 ;  /* 0x009896800000895d */ /* 0x008fea0003900000 */
[----:B------:R-:W3:Y:S02]  /*a9d0*/  @!P0 SYNCS.PHASECHK.TRANS64 P0, [R0+URZ+0x30], R2 ;  /* 0x00003002000085a7 */ /* 0x000ee400080010ff */
[----:B---3--:R-:W-:Y:S05]  /*a9e0*/  @!P0 BRA `(.L_x_137) ;  /* 0xfffffffc00f08947 */ /* 0x008fea000383ffff */
[----:B------:R-:W-:Y:S05]  /*a9f0*/  BRA `(.L_x_136) ;  /* 0xffffffe400507947 */ /* 0x000fea000383ffff */
        .weak           $__internal_0_$__cuda_sm10x_tcgen05_guardrail_trap_col_being_dealloced_not_returned_by_alloc
        .type           $__internal_0_$__cuda_sm10x_tcgen05_guardrail_trap_col_being_dealloced_not_returned_by_alloc,@function
        .size           $__internal_0_$__cuda_sm10x_tcgen05_guardrail_trap_col_being_dealloced_not_returned_by_alloc,($__internal_1_$__cuda_sm10x_tcgen05_guardrail_trap_phase_invalid_during_alloc - $__internal_0_$__cuda_sm10x_tcgen05_guardrail_trap_col_being_dealloced_not_returned_by_alloc)
$__internal_0_$__cuda_sm10x_tcgen05_guardrail_trap_col_being_dealloced_not_returned_by_alloc:
[----:B------:R-:W-:Y:S05]  /*aa00*/  BPT.TRAP 0x1 ;  /* 0x000000040000795c */ /* 0x000fea0000300000 */
[----:B------:R-:W-:-:S04]  /*aa10*/  HFMA2 R3, -RZ, RZ, 0, 0 ;  /* 0x00000000ff037431 */ /* 0x000fc800000001ff */
[----:B------:R-:W-:Y:S05]  /*aa20*/  RET.REL.NODEC R2 `(_ZN7cutlass13device_kernelINS_4gemm6kernel13GemmUniversalIN4cute5tupleIJiiiiEEENS1_10collective13CollectiveMmaINS1_35MainloopSm100TmaUmmaWarpSpecializedILi3ELi2ELi4ENS5_IJNS4_1CILi2EEESB_NSA_ILi1EEEEEEEENS5_IJNSA_ILi128EEENSA_ILi256EEENSA_ILi32EEEEEEaNS5_IJlSC_lEEEaSJ_NS4_8TiledMMAINS4_8MMA_AtomIJNS4_21SM100_MMA_S8_2x1SM_SSIaaiLi128ELi256ELNS4_4UMMA5MajorE0ELSO_0ELNSN_8SaturateE0EEEEEENS4_6LayoutINS5_IJSC_SC_SC_EEENS5_IJNSA_ILi0EEESU_SU_EEEEENS5_IJNS4_10UnderscoreESX_SX_EEEEENS4_28SM100_TMA_2SM_LOAD_MULTICASTENS4_14ComposedLayoutINS4_7SwizzleILi1ELi4ELi3EEENS4_18smem_ptr_flag_bitsILi8EEENSS_INS5_IJNSA_ILi8EEESH_EEENS5_IJSH_SC_EEEEEEEvNS4_8identityENS4_18SM100_TMA_2SM_LOADES1A_vS1B_EENS_8epilogue10collective18CollectiveEpilogueINS1E_23Sm100TmaWarpSpecializedILi4ELi2ELi32ELb0ELb0EEEJNS5_IJNSA_ILi64EEESG_SH_EEENS5_IJNSS_IS1J_SC_EENSS_INS5_IJSH_SB_EEENS5_IJSC_SF_EEEEEEEEaSJ_aSJ_NS1E_6fusion15FusionCallbacksIS1I_NS1Q_17LinearCombinationIaiaiLNS_15FloatRoundStyleE2EEES1K_S1P_JEEENS4_5SM1004TMEM4LOAD26SM100_TMEM_LOAD_32dp32b32xENS4_13SM90_TMA_LOADES1A_NS4_39AutoVectorizingCopyWithAssumedAlignmentILi128EEENS4_14SM90_TMA_STOREES1A_S22_S22_EEEvvEEEEvNT_6ParamsE) ;  /* 0xffffff5402747950 */ /* 0x000fea0003c3ffff */
        .weak           $__internal_1_$__cuda_sm10x_tcgen05_guardrail_trap_phase_invalid_during_alloc
        .type           $__internal_1_$__cuda_sm10x_tcgen05_guardrail_trap_phase_invalid_during_alloc,@function
        .size           $__internal_1_$__cuda_sm10x_tcgen05_guardrail_trap_phase_invalid_during_alloc,($__internal_2_$__cuda_sm10x_tcgen05_guardrail_trap_unallocated_columns_being_dealloced - $__internal_1_$__cuda_sm10x_tcgen05_guardrail_trap_phase_invalid_during_alloc)
$__internal_1_$__cuda_sm10x_tcgen05_guardrail_trap_phase_invalid_during_alloc:
[----:B------:R-:W-:Y:S05]  /*aa30*/  BPT.TRAP 0x1 ;  /* 0x000000040000795c */ /* 0x000fea0000300000 */
[----:B------:R-:W-:-:S04]  /*aa40*/  MOV R5, 0x0 ;  /* 0x0000000000057802 */ /* 0x000fc80000000f00 */
[----:B------:R-:W-:Y:S05]  /*aa50*/  RET.REL.NODEC R4 `(_ZN7cutlass13device_kernelINS_4gemm6kernel13GemmUniversalIN4cute5tupleIJiiiiEEENS1_10collective13CollectiveMmaINS1_35MainloopSm100TmaUmmaWarpSpecializedILi3ELi2ELi4ENS5_IJNS4_1CILi2EEESB_NSA_ILi1EEEEEEEENS5_IJNSA_ILi128EEENSA_ILi256EEENSA_ILi32EEEEEEaNS5_IJlSC_lEEEaSJ_NS4_8TiledMMAINS4_8MMA_AtomIJNS4_21SM100_MMA_S8_2x1SM_SSIaaiLi128ELi256ELNS4_4UMMA5MajorE0ELSO_0ELNSN_8SaturateE0EEEEEENS4_6LayoutINS5_IJSC_SC_SC_EEENS5_IJNSA_ILi0EEESU_SU_EEEEENS5_IJNS4_10UnderscoreESX_SX_EEEEENS4_28SM100_TMA_2SM_LOAD_MULTICASTENS4_14ComposedLayoutINS4_7SwizzleILi1ELi4ELi3EEENS4_18smem_ptr_flag_bitsILi8EEENSS_INS5_IJNSA_ILi8EEESH_EEENS5_IJSH_SC_EEEEEEEvNS4_8identityENS4_18SM100_TMA_2SM_LOADES1A_vS1B_EENS_8epilogue10collective18CollectiveEpilogueINS1E_23Sm100TmaWarpSpecializedILi4ELi2ELi32ELb0ELb0EEEJNS5_IJNSA_ILi64EEESG_SH_EEENS5_IJNSS_IS1J_SC_EENSS_INS5_IJSH_SB_EEENS5_IJSC_SF_EEEEEEEEaSJ_aSJ_NS1E_6fusion15FusionCallbacksIS1I_NS1Q_17LinearCombinationIaiaiLNS_15FloatRoundStyleE2EEES1K_S1P_JEEENS4_5SM1004TMEM4LOAD26SM100_TMEM_LOAD_32dp32b32xENS4_13SM90_TMA_LOADES1A_NS4_39AutoVectorizingCopyWithAssumedAlignmentILi128EEENS4_14SM90_TMA_STOREES1A_S22_S22_EEEvvEEEEvNT_6ParamsE) ;  /* 0xffffff5404687950 */ /* 0x000fea0003c3ffff */
        .weak           $__internal_2_$__cuda_sm10x_tcgen05_guardrail_trap_unallocated_columns_being_dealloced
        .type           $__internal_2_$__cuda_sm10x_tcgen05_guardrail_trap_unallocated_columns_being_dealloced,@function
        .size           $__internal_2_$__cuda_sm10x_tcgen05_guardrail_trap_unallocated_columns_being_dealloced,(.L_x_188 - $__internal_2_$__cuda_sm10x_tcgen05_guardrail_trap_unallocated_columns_being_dealloced)
$__internal_2_$__cuda_sm10x_tcgen05_guardrail_trap_unallocated_columns_being_dealloced:
[----:B------:R-:W-:Y:S05]  /*aa60*/  BPT.TRAP 0x1 ;  /* 0x000000040000795c */ /* 0x000fea0000300000 */
[----:B------:R-:W-:-:S04]  /*aa70*/  HFMA2 R3, -RZ, RZ, 0, 0 ;  /* 0x00000000ff037431 */ /* 0x000fc800000001ff */
[----:B------:R-:W-:Y:S05]  /*aa80*/  RET.REL.NODEC R2 `(_ZN7cutlass13device_kernelINS_4gemm6kernel13GemmUniversalIN4cute5tupleIJiiiiEEENS1_10collective13CollectiveMmaINS1_35MainloopSm100TmaUmmaWarpSpecializedILi3ELi2ELi4ENS5_IJNS4_1CILi2EEESB_NSA_ILi1EEEEEEEENS5_IJNSA_ILi128EEENSA_ILi256EEENSA_ILi32EEEEEEaNS5_IJlSC_lEEEaSJ_NS4_8TiledMMAINS4_8MMA_AtomIJNS4_21SM100_MMA_S8_2x1SM_SSIaaiLi128ELi256ELNS4_4UMMA5MajorE0ELSO_0ELNSN_8SaturateE0EEEEEENS4_6LayoutINS5_IJSC_SC_SC_EEENS5_IJNSA_ILi0EEESU_SU_EEEEENS5_IJNS4_10UnderscoreESX_SX_EEEEENS4_28SM100_TMA_2SM_LOAD_MULTICASTENS4_14ComposedLayoutINS4_7SwizzleILi1ELi4ELi3EEENS4_18smem_ptr_flag_bitsILi8EEENSS_INS5_IJNSA_ILi8EEESH_EEENS5_IJSH_SC_EEEEEEEvNS4_8identityENS4_18SM100_TMA_2SM_LOADES1A_vS1B_EENS_8epilogue10collective18CollectiveEpilogueINS1E_23Sm100TmaWarpSpecializedILi4ELi2ELi32ELb0ELb0EEEJNS5_IJNSA_ILi64EEESG_SH_EEENS5_IJNSS_IS1J_SC_EENSS_INS5_IJSH_SB_EEENS5_IJSC_SF_EEEEEEEEaSJ_aSJ_NS1E_6fusion15FusionCallbacksIS1I_NS1Q_17LinearCombinationIaiaiLNS_15FloatRoundStyleE2EEES1K_S1P_JEEENS4_5SM1004TMEM4LOAD26SM100_TMEM_LOAD_32dp32b32xENS4_13SM90_TMA_LOADES1A_NS4_39AutoVectorizingCopyWithAssumedAlignmentILi128EEENS4_14SM90_TMA_STOREES1A_S22_S22_EEEvvEEEEvNT_6ParamsE) ;  /* 0xffffff54025c7950 */ /* 0x000fea0003c3ffff */
.L_x_187:
[----:B------:R-:W-:-:S00]  /*aa90*/  BRA `(.L_x_187) ;  /* 0xfffffffc00fc7947 */ /* 0x000fc0000383ffff */
[----:B------:R-:W-:-:S00]  /*aaa0*/  NOP ;  /* 0x0000000000007918 */ /* 0x000fc00000000000 */
        /* <DEDUP_REMOVED lines=13> */
.L_x_188:


//--------------------- .nv.global.init           --------------------------
	.section	.nv.global.init,"aw",@progbits
.nv.global.init:
	.type		$str$27,@object
	.size		$str$27,($str$28 - $str$27)
$str$27:
        /*0000*/ 	.byte	0x28, 0x61, 0x64, 0x64, 0x72, 0x65, 0x73, 0x73, 0x20, 0x26, 0x20, 0x6d, 0x61, 0x73, 0x6b, 0x29
        /*0010*/ 	.byte	0x20, 0x3d, 0x3d, 0x20, 0x30, 0x00
	.type		$str$28,@object
	.size		$str$28,($str$26 - $str$28)
$str$28:
        /*0016*/ 	.byte	0x2f, 0x74, 0x6d, 0x70, 0x2f, 0x63, 0x75, 0x74, 0x6c, 0x61, 0x73, 0x73, 0x5f, 0x73, 0x77, 0x65
        /*0026*/ 	.byte	0x65, 0x70, 0x5f, 0x73, 0x72, 0x63, 0x2f, 0x69, 0x6e, 0x63, 0x6c, 0x75, 0x64, 0x65, 0x2f, 0x63
        /*0036*/ 	.byte	0x75, 0x74, 0x65, 0x2f, 0x70, 0x6f, 0x69, 0x6e, 0x74, 0x65, 0x72, 0x5f, 0x66, 0x6c, 0x61, 0x67
        /*0046*/ 	.byte	0x67, 0x65, 0x64, 0x2e, 0x68, 0x70, 0x70, 0x00
	.type		$str$26,@object
	.size		$str$26,($str$25 - $str$26)
$str$26:
        /*004e*/ 	.byte	0x2f, 0x74, 0x6d, 0x70, 0x2f, 0x63, 0x75, 0x74, 0x6c, 0x61, 0x73, 0x73, 0x5f, 0x73, 0x77, 0x65
        /*005e*/ 	.byte	0x65, 0x70, 0x5f, 0x73, 0x72, 0x63, 0x2f, 0x69, 0x6e, 0x63, 0x6c, 0x75, 0x64, 0x65, 0x2f, 0x63
        /*006e*/ 	.byte	0x75, 0x74, 0x65, 0x2f, 0x61, 0x74, 0x6f, 0x6d, 0x2f, 0x63, 0x6f, 0x70, 0x79, 0x5f, 0x74, 0x72
        /*007e*/ 	.byte	0x61, 0x69, 0x74, 0x73, 0x5f, 0x73, 0x6d, 0x31, 0x30, 0x30, 0x2e, 0x68, 0x70, 0x70, 0x00
	.type		$str$25,@object
	.size		$str$25,(__unnamed_1 - $str$25)
$str$25:
        /*008d*/ 	.byte	0x28, 0x28, 0x75, 0x69, 0x6e, 0x74, 0x33, 0x32, 0x5f, 0x74, 0x28, 0x74, 0x68, 0x72, 0x65, 0x61
        /*009d*/ 	.byte	0x64, 0x49, 0x64, 0x78, 0x2e, 0x78, 0x29, 0x20, 0x2f, 0x20, 0x33, 0x32, 0x29, 0x20, 0x25, 0x20
        /*00ad*/ 	.byte	0x34, 0x29, 0x20, 0x3d, 0x3d, 0x20, 0x28, 0x28, 0x28, 0x74, 0x6d, 0x65, 0x6d, 0x5f, 0x61, 0x64
        /*00bd*/ 	.byte	0x64, 0x72, 0x20, 0x3e, 0x3e, 0x20, 0x31, 0x36, 0x29, 0x20, 0x2f, 0x20, 0x33, 0x32, 0x29, 0x20
        /*00cd*/ 	.byte	0x25, 0x20, 0x34, 0x29, 0x00
	.type		__unnamed_1,@object
	.size		__unnamed_1,(__unnamed_2 - __unnamed_1)
__unnamed_1:
        /*00d2*/ 	.byte	0x61, 0x75, 0x74, 0x6f, 0x20, 0x63, 0x75, 0x74, 0x65, 0x3a, 0x3a, 0x61, 0x73, 0x5f, 0x70, 0x6f
        /* <DEDUP_REMOVED lines=24> */
        /*0262*/ 	.byte	0x3e, 0x3e, 0x5d, 0x00
	.type		__unnamed_2,@object
	.size		__unnamed_2,(__unnamed_3 - __unnamed_2)
__unnamed_2:
        /* <DEDUP_REMOVED lines=26> */
	.type		__unnamed_3,@object
	.size		__unnamed_3,(.L_3 - __unnamed_3)
__unnamed_3:
        /* <DEDUP_REMOVED lines=41> */
.L_3:


//--------------------- .nv.shared._ZN7cutlass13device_kernelINS_4gemm6kernel13GemmUniversalIN4cute5tupleIJiiiiEEENS1_10collective13CollectiveMmaINS1_35MainloopSm100TmaUmmaWarpSpecializedILi3ELi2ELi4ENS5_IJNS4_1CILi2EEESB_NSA_ILi1EEEEEEEENS5_IJNSA_ILi128EEENSA_ILi256EEENSA_ILi32EEEEEEaNS5_IJlSC_lEEEaSJ_NS4_8TiledMMAINS4_8MMA_AtomIJNS4_21SM100_MMA_S8_2x1SM_SSIaaiLi128ELi256ELNS4_4UMMA5MajorE0ELSO_0ELNSN_8SaturateE0EEEEEENS4_6LayoutINS5_IJSC_SC_SC_EEENS5_IJNSA_ILi0EEESU_SU_EEEEENS5_IJNS4_10UnderscoreESX_SX_EEEEENS4_28SM100_TMA_2SM_LOAD_MULTICASTENS4_14ComposedLayoutINS4_7SwizzleILi1ELi4ELi3EEENS4_18smem_ptr_flag_bitsILi8EEENSS_INS5_IJNSA_ILi8EEESH_EEENS5_IJSH_SC_EEEEEEEvNS4_8identityENS4_18SM100_TMA_2SM_LOADES1A_vS1B_EENS_8epilogue10collective18CollectiveEpilogueINS1E_23Sm100TmaWarpSpecializedILi4ELi2ELi32ELb0ELb0EEEJNS5_IJNSA_ILi64EEESG_SH_EEENS5_IJNSS_IS1J_SC_EENSS_INS5_IJSH_SB_EEENS5_IJSC_SF_EEEEEEEEaSJ_aSJ_NS1E_6fusion15FusionCallbacksIS1I_NS1Q_17LinearCombinationIaiaiLNS_15FloatRoundStyleE2EEES1K_S1P_JEEENS4_5SM1004TMEM4LOAD26SM100_TMEM_LOAD_32dp32b32xENS4_13SM90_TMA_LOADES1A_NS4_39AutoVectorizingCopyWithAssumedAlignmentILi128EEENS4_14SM90_TMA_STOREES1A_S22_S22_EEEvvEEEEvNT_6ParamsE --------------------------
	.section	.nv.shared._ZN7cutlass13device_kernelINS_4gemm6kernel13GemmUniversalIN4cute5tupleIJiiiiEEENS1_10collective13CollectiveMmaINS1_35MainloopSm100TmaUmmaWarpSpecializedILi3ELi2ELi4ENS5_IJNS4_1CILi2EEESB_NSA_ILi1EEEEEEEENS5_IJNSA_ILi128EEENSA_ILi256EEENSA_ILi32EEEEEEaNS5_IJlSC_lEEEaSJ_NS4_8TiledMMAINS4_8MMA_AtomIJNS4_21SM100_MMA_S8_2x1SM_SSIaaiLi128ELi256ELNS4_4UMMA5MajorE0ELSO_0ELNSN_8SaturateE0EEEEEENS4_6LayoutINS5_IJSC_SC_SC_EEENS5_IJNSA_ILi0EEESU_SU_EEEEENS5_IJNS4_10UnderscoreESX_SX_EEEEENS4_28SM100_TMA_2SM_LOAD_MULTICASTENS4_14ComposedLayoutINS4_7SwizzleILi1ELi4ELi3EEENS4_18smem_ptr_flag_bitsILi8EEENSS_INS5_IJNSA_ILi8EEESH_EEENS5_IJSH_SC_EEEEEEEvNS4_8identityENS4_18SM100_TMA_2SM_LOADES1A_vS1B_EENS_8epilogue10collective18CollectiveEpilogueINS1E_23Sm100TmaWarpSpecializedILi4ELi2ELi32ELb0ELb0EEEJNS5_IJNSA_ILi64EEESG_SH_EEENS5_IJNSS_IS1J_SC_EENSS_INS5_IJSH_SB_EEENS5_IJSC_SF_EEEEEEEEaSJ_aSJ_NS1E_6fusion15FusionCallbacksIS1I_NS1Q_17LinearCombinationIaiaiLNS_15FloatRoundStyleE2EEES1K_S1P_JEEENS4_5SM1004TMEM4LOAD26SM100_TMEM_LOAD_32dp32b32xENS4_13SM90_TMA_LOADES1A_NS4_39AutoVectorizingCopyWithAssumedAlignmentILi128EEENS4_14SM90_TMA_STOREES1A_S22_S22_EEEvvEEEEvNT_6ParamsE,"aw",@nobits
	.sectionflags	@""
	.align	16
	.zero		1024


//--------------------- .nv.shared.reserved.0     --------------------------
	.section	.nv.shared.reserved.0,"aw",@nobits
	.weak		__nv_reservedSMEM_offset_0_alias
	.size		__nv_reservedSMEM_offset_0_alias, 0, 64
	.other		__nv_reservedSMEM_offset_0_alias,@"STO_CUDA_RESERVED_SHARED STV_DEFAULT"
__nv_reservedSMEM_offset_0_alias:
	.zero		0
.nv.shared.reserved.0:
	.zero		64
	.weak		__nv_reservedSMEM_tcgen05_partition
	.type		__nv_reservedSMEM_tcgen05_partition,@object
	.size		__nv_reservedSMEM_tcgen05_partition,(.L_0 - __nv_reservedSMEM_tcgen05_partition)
__nv_reservedSMEM_tcgen05_partition:
	.zero		32
.L_0:


//--------------------- .nv.global                --------------------------
	.section	.nv.global,"aw",@nobits
.nv.global:
	.type		_ZN40_INTERNAL_62ecc00f_4_k_cu_d31e2099_107174cute1_E,@object
	.size		_ZN40_INTERNAL_62ecc00f_4_k_cu_d31e2099_107174cute1_E,(_ZN40_INTERNAL_62ecc00f_4_k_cu_d31e2099_107174cuda3std3__45__cpo6cbeginE - _ZN40_INTERNAL_62ecc00f_4_k_cu_d31e2099_107174cute1_E)
_ZN40_INTERNAL_62ecc00f_4_k_cu_d31e2099_107174cute1_E:
	.zero		1
	.type		_ZN40_INTERNAL_62ecc00f_4_k_cu_d31e2099_107174cuda3std3__45__cpo6cbeginE,@object
	.size		_ZN40_INTERNAL_62ecc00f_4_k_cu_d31e2099_107174cuda3std3__45__cpo6cbeginE,(_ZN40_INTERNAL_62ecc00f_4_k_cu_d31e2099_107174cuda3std3__48in_placeE - _ZN40_INTERNAL_62ecc00f_4_k_cu_d31e2099_107174cuda3std3__45__cpo6cbeginE)
_ZN40_INTERNAL_62ecc00f_4_k_cu_d31e2099_107174cuda3std3__45__cpo6cbeginE:
	.zero		1
	.type		_ZN40_INTERNAL_62ecc00f_4_k_cu_d31e2099_107174cuda3std3__48in_placeE,@object
	.size		_ZN40_INTERNAL_62ecc00f_4_k_cu_d31e2099_107174cuda3std3__48in_placeE,(_ZN40_INTERNAL_62ecc00f_4_k_cu_d31e2099_107174cuda3std6ranges3__45__cpo9iter_moveE - _ZN40_INTERNAL_62ecc00f_4_k_cu_d31e2099_107174cuda3std3__48in_placeE)
_ZN40_INTERNAL_62ecc00f_4_k_cu_d31e2099_107174cuda3std3__48in_placeE:
	.zero		1
	.type		_ZN40_INTERNAL_62ecc00f_4_k_cu_d31e2099_107174cuda3std6ranges3__45__cpo9iter_moveE,@object
	.size		_ZN40_INTERNAL_62ecc00f_4_k_cu_d31e2099_107174cuda3std6ranges3__45__cpo9iter_moveE,(_ZN40_INTERNAL_62ecc00f_4_k_cu_d31e2099_107174cuda3std3__45__cpo5beginE - _ZN40_INTERNAL_62ecc00f_4_k_cu_d31e2099_107174cuda3std6ranges3__45__cpo9iter_moveE)
_ZN40_INTERNAL_62ecc00f_4_k_cu_d31e2099_107174cuda3std6ranges3__45__cpo9iter_moveE:
	.zero		1
	.type		_ZN40_INTERNAL_62ecc00f_4_k_cu_d31e2099_107174cuda3std3__45__cpo5beginE,@object
	.size		_ZN40_INTERNAL_62ecc00f_4_k_cu_d31e2099_107174cuda3std3__45__cpo5beginE,(_ZN40_INTERNAL_62ecc00f_4_k_cu_d31e2099_107174cuda3std3__442_GLOBAL__N__62ecc00f_4_k_cu_d31e2099_107176ignoreE - _ZN40_INTERNAL_62ecc00f_4_k_cu_d31e2099_107174cuda3std3__45__cpo5beginE)
_ZN40_INTERNAL_62ecc00f_4_k_cu_d31e2099_107174cuda3std3__45__cpo5beginE:
	.zero		1
	.type		_ZN40_INTERNAL_62ecc00f_4_k_cu_d31e2099_107174cuda3std3__442_GLOBAL__N__62ecc00f_4_k_cu_d31e2099_107176ignoreE,@object
	.size		_ZN40_INTERNAL_62ecc00f_4_k_cu_d31e2099_107174cuda3std3__442_GLOBAL__N__62ecc00f_4_k_cu_d31e2099_107176ignoreE,(_ZN40_INTERNAL_62ecc00f_4_k_cu_d31e2099_107174cute7productE - _ZN40_INTERNAL_62ecc00f_4_k_cu_d31e2099_107174cuda3std3__442_GLOBAL__N__62ecc00f_4_k_cu_d31e2099_107176ignoreE)
_ZN40_INTERNAL_62ecc00f_4_k_cu_d31e2099_107174cuda3std3__442_GLOBAL__N__62ecc00f_4_k_cu_d31e2099_107176ignoreE:
	.zero		1
	.type		_ZN40_INTERNAL_62ecc00f_4_k_cu_d31e2099_107174cute7productE,@object
	.size		_ZN40_INTERNAL_62ecc00f_4_k_cu_d31e2099_107174cute7productE,(_ZN40_INTERNAL_62ecc00f_4_k_cu_d31e2099_107174cuda3std3__45__cpo3endE - _ZN40_INTERNAL_62ecc00f_4_k_cu_d31e2099_107174cute7productE)
_ZN40_INTERNAL_62ecc00f_4_k_cu_d31e2099_107174cute7productE:
	.zero		1
	.type		_ZN40_INTERNAL_62ecc00f_4_k_cu_d31e2099_107174cuda3std3__45__cpo3endE,@object
	.size		_ZN40_INTERNAL_62ecc00f_4_k_cu_d31e2099_107174cuda3std3__45__cpo3endE,(_ZN40_INTERNAL_62ecc00f_4_k_cu_d31e2099_107174cuda3std3__419piecewise_constructE - _ZN40_INTERNAL_62ecc00f_4_k_cu_d31e2099_107174cuda3std3__45__cpo3endE)
_ZN40_INTERNAL_62ecc00f_4_k_cu_d31e2099_107174cuda3std3__45__cpo3endE:
	.zero		1
	.type		_ZN40_INTERNAL_62ecc00f_4_k_cu_d31e2099_107174cuda3std3__419piecewise_constructE,@object
	.size		_ZN40_INTERNAL_62ecc00f_4_k_cu_d31e2099_107174cuda3std3__419piecewise_constructE,(_ZN40_INTERNAL_62ecc00f_4_k_cu_d31e2099_107174cuda3std3__45__cpo4cendE - _ZN40_INTERNAL_62ecc00f_4_k_cu_d31e2099_107174cuda3std3__419piecewise_constructE)
_ZN40_INTERNAL_62ecc00f_4_k_cu_d31e2099_107174cuda3std3__419piecewise_constructE:
	.zero		1
	.type		_ZN40_INTERNAL_62ecc00f_4_k_cu_d31e2099_107174cuda3std3__45__cpo4cendE,@object
	.size		_ZN40_INTERNAL_62ecc00f_4_k_cu_d31e2099_107174cuda3std3__45__cpo4cendE,(_ZN40_INTERNAL_62ecc00f_4_k_cu_d31e2099_107174cuda3std6ranges3__45__cpo4swapE - _ZN40_INTERNAL_62ecc00f_4_k_cu_d31e2099_107174cuda3std3__45__cpo4cendE)
_ZN40_INTERNAL_62ecc00f_4_k_cu_d31e2099_107174cuda3std3__45__cpo4cendE:
	.zero		1
	.type		_ZN40_INTERNAL_62ecc00f_4_k_cu_d31e2099_107174cuda3std6ranges3__45__cpo4swapE,@object
	.size		_ZN40_INTERNAL_62ecc00f_4_k_cu_d31e2099_107174cuda3std6ranges3__45__cpo4swapE,(.L_11 - _ZN40_INTERNAL_62ecc00f_4_k_cu_d31e2099_107174cuda3std6ranges3__45__cpo4swapE)
_ZN40_INTERNAL_62ecc00f_4_k_cu_d31e2099_107174cuda3std6ranges3__45__cpo4swapE:
	.zero		1
.L_11:


//--------------------- .nv.constant0._ZN7cutlass13device_kernelINS_4gemm6kernel13GemmUniversalIN4cute5tupleIJiiiiEEENS1_10collective13CollectiveMmaINS1_35MainloopSm100TmaUmmaWarpSpecializedILi3ELi2ELi4ENS5_IJNS4_1CILi2EEESB_NSA_ILi1EEEEEEEENS5_IJNSA_ILi128EEENSA_ILi256EEENSA_ILi32EEEEEEaNS5_IJlSC_lEEEaSJ_NS4_8TiledMMAINS4_8MMA_AtomIJNS4_21SM100_MMA_S8_2x1SM_SSIaaiLi128ELi256ELNS4_4UMMA5MajorE0ELSO_0ELNSN_8SaturateE0EEEEEENS4_6LayoutINS5_IJSC_SC_SC_EEENS5_IJNSA_ILi0EEESU_SU_EEEEENS5_IJNS4_10UnderscoreESX_SX_EEEEENS4_28SM100_TMA_2SM_LOAD_MULTICASTENS4_14ComposedLayoutINS4_7SwizzleILi1ELi4ELi3EEENS4_18smem_ptr_flag_bitsILi8EEENSS_INS5_IJNSA_ILi8EEESH_EEENS5_IJSH_SC_EEEEEEEvNS4_8identityENS4_18SM100_TMA_2SM_LOADES1A_vS1B_EENS_8epilogue10collective18CollectiveEpilogueINS1E_23Sm100TmaWarpSpecializedILi4ELi2ELi32ELb0ELb0EEEJNS5_IJNSA_ILi64EEESG_SH_EEENS5_IJNSS_IS1J_SC_EENSS_INS5_IJSH_SB_EEENS5_IJSC_SF_EEEEEEEEaSJ_aSJ_NS1E_6fusion15FusionCallbacksIS1I_NS1Q_17LinearCombinationIaiaiLNS_15FloatRoundStyleE2EEES1K_S1P_JEEENS4_5SM1004TMEM4LOAD26SM100_TMEM_LOAD_32dp32b32xENS4_13SM90_TMA_LOADES1A_NS4_39AutoVectorizingCopyWithAssumedAlignmentILi128EEENS4_14SM90_TMA_STOREES1A_S22_S22_EEEvvEEEEvNT_6ParamsE --------------------------
	.section	.nv.constant0._ZN7cutlass13device_kernelINS_4gemm6kernel13GemmUniversalIN4cute5tupleIJiiiiEEENS1_10collective13CollectiveMmaINS1_35MainloopSm100TmaUmmaWarpSpecializedILi3ELi2ELi4ENS5_IJNS4_1CILi2EEESB_NSA_ILi1EEEEEEEENS5_IJNSA_ILi128EEENSA_ILi256EEENSA_ILi32EEEEEEaNS5_IJlSC_lEEEaSJ_NS4_8TiledMMAINS4_8MMA_AtomIJNS4_21SM100_MMA_S8_2x1SM_SSIaaiLi128ELi256ELNS4_4UMMA5MajorE0ELSO_0ELNSN_8SaturateE0EEEEEENS4_6LayoutINS5_IJSC_SC_SC_EEENS5_IJNSA_ILi0EEESU_SU_EEEEENS5_IJNS4_10UnderscoreESX_SX_EEEEENS4_28SM100_TMA_2SM_LOAD_MULTICASTENS4_14ComposedLayoutINS4_7SwizzleILi1ELi4ELi3EEENS4_18smem_ptr_flag_bitsILi8EEENSS_INS5_IJNSA_ILi8EEESH_EEENS5_IJSH_SC_EEEEEEEvNS4_8identityENS4_18SM100_TMA_2SM_LOADES1A_vS1B_EENS_8epilogue10collective18CollectiveEpilogueINS1E_23Sm100TmaWarpSpecializedILi4ELi2ELi32ELb0ELb0EEEJNS5_IJNSA_ILi64EEESG_SH_EEENS5_IJNSS_IS1J_SC_EENSS_INS5_IJSH_SB_EEENS5_IJSC_SF_EEEEEEEEaSJ_aSJ_NS1E_6fusion15FusionCallbacksIS1I_NS1Q_17LinearCombinationIaiaiLNS_15FloatRoundStyleE2EEES1K_S1P_JEEENS4_5SM1004TMEM4LOAD26SM100_TMEM_LOAD_32dp32b32xENS4_13SM90_TMA_LOADES1A_NS4_39AutoVectorizingCopyWithAssumedAlignmentILi128EEENS4_14SM90_TMA_STOREES1A_S22_S22_EEEvvEEEEvNT_6ParamsE,"a",@progbits
	.sectionflags	@""
	.align	4
.nv.constant0._ZN7cutlass13device_kernelINS_4gemm6kernel13GemmUniversalIN4cute5tupleIJiiiiEEENS1_10collective13CollectiveMmaINS1_35MainloopSm100TmaUmmaWarpSpecializedILi3ELi2ELi4ENS5_IJNS4_1CILi2EEESB_NSA_ILi1EEEEEEEENS5_IJNSA_ILi128EEENSA_ILi256EEENSA_ILi32EEEEEEaNS5_IJlSC_lEEEaSJ_NS4_8TiledMMAINS4_8MMA_AtomIJNS4_21SM100_MMA_S8_2x1SM_SSIaaiLi128ELi256ELNS4_4UMMA5MajorE0ELSO_0ELNSN_8SaturateE0EEEEEENS4_6LayoutINS5_IJSC_SC_SC_EEENS5_IJNSA_ILi0EEESU_SU_EEEEENS5_IJNS4_10UnderscoreESX_SX_EEEEENS4_28SM100_TMA_2SM_LOAD_MULTICASTENS4_14ComposedLayoutINS4_7SwizzleILi1ELi4ELi3EEENS4_18smem_ptr_flag_bitsILi8EEENSS_INS5_IJNSA_ILi8EEESH_EEENS5_IJSH_SC_EEEEEEEvNS4_8identityENS4_18SM100_TMA_2SM_LOADES1A_vS1B_EENS_8epilogue10collective18CollectiveEpilogueINS1E_23Sm100TmaWarpSpecializedILi4ELi2ELi32ELb0ELb0EEEJNS5_IJNSA_ILi64EEESG_SH_EEENS5_IJNSS_IS1J_SC_EENSS_INS5_IJSH_SB_EEENS5_IJSC_SF_EEEEEEEEaSJ_aSJ_NS1E_6fusion15FusionCallbacksIS1I_NS1Q_17LinearCombinationIaiaiLNS_15FloatRoundStyleE2EEES1K_S1P_JEEENS4_5SM1004TMEM4LOAD26SM100_TMEM_LOAD_32dp32b32xENS4_13SM90_TMA_LOADES1A_NS4_39AutoVectorizingCopyWithAssumedAlignmentILi128EEENS4_14SM90_TMA_STOREES1A_S22_S22_EEEvvEEEEvNT_6ParamsE:
	.zero		2944


//--------------------- SYMBOLS --------------------------

	.type		.nv.reservedSmem.offset0,@object
	.size		.nv.reservedSmem.offset0,0x4
	.type		.nv.reservedSmem.cap,@object
	.size		.nv.reservedSmem.cap,0x4
	.type		__assertfail,@function
